//
// Generated by NVIDIA NVVM Compiler
//
// Compiler Build ID: CL-36424714
// Cuda compilation tools, release 13.0, V13.0.88
// Based on NVVM 20.0.0
//

.version 9.0
.target sm_100
.address_size 64

	// .globl	_Z6matmulILi16ELi64ELi64ELi128EEvP6__halfS1_Pfiii
// _ZZ6matmulILi16ELi64ELi64ELi128EEvP6__halfS1_PfiiiE3A_s has been demoted
// _ZZ6matmulILi16ELi64ELi64ELi128EEvP6__halfS1_PfiiiE3B_s has been demoted

.visible .entry _Z6matmulILi16ELi64ELi64ELi128EEvP6__halfS1_Pfiii(
	.param .u64 .ptr .align 1 _Z6matmulILi16ELi64ELi64ELi128EEvP6__halfS1_Pfiii_param_0,
	.param .u64 .ptr .align 1 _Z6matmulILi16ELi64ELi64ELi128EEvP6__halfS1_Pfiii_param_1,
	.param .u64 .ptr .align 1 _Z6matmulILi16ELi64ELi64ELi128EEvP6__halfS1_Pfiii_param_2,
	.param .u32 _Z6matmulILi16ELi64ELi64ELi128EEvP6__halfS1_Pfiii_param_3,
	.param .u32 _Z6matmulILi16ELi64ELi64ELi128EEvP6__halfS1_Pfiii_param_4,
	.param .u32 _Z6matmulILi16ELi64ELi64ELi128EEvP6__halfS1_Pfiii_param_5
)
{
	.local .align 16 .b8 	__local_depot0[128];
	.reg .b64 	%SP;
	.reg .b64 	%SPL;
	.reg .pred 	%p<3>;
	.reg .b32 	%r<275>;
	.reg .b64 	%rd<25>;
	// demoted variable
	.shared .align 16 .b8 _ZZ6matmulILi16ELi64ELi64ELi128EEvP6__halfS1_PfiiiE3A_s[2304];
	// demoted variable
	.shared .align 16 .b8 _ZZ6matmulILi16ELi64ELi64ELi128EEvP6__halfS1_PfiiiE3B_s[9216];
	mov.u64 	%SPL, __local_depot0;
	ld.param.u64 	%rd7, [_Z6matmulILi16ELi64ELi64ELi128EEvP6__halfS1_Pfiii_param_0];
	ld.param.u64 	%rd8, [_Z6matmulILi16ELi64ELi64ELi128EEvP6__halfS1_Pfiii_param_1];
	ld.param.u64 	%rd9, [_Z6matmulILi16ELi64ELi64ELi128EEvP6__halfS1_Pfiii_param_2];
	ld.param.u32 	%r24, [_Z6matmulILi16ELi64ELi64ELi128EEvP6__halfS1_Pfiii_param_4];
	ld.param.u32 	%r25, [_Z6matmulILi16ELi64ELi64ELi128EEvP6__halfS1_Pfiii_param_5];
	add.u64 	%rd1, %SPL, 0;
	mov.b32 	%r26, 0;
	st.local.v4.u32 	[%rd1], {%r26, %r26, %r26, %r26};
	st.local.v4.u32 	[%rd1+16], {%r26, %r26, %r26, %r26};
	st.local.v4.u32 	[%rd1+32], {%r26, %r26, %r26, %r26};
	st.local.v4.u32 	[%rd1+48], {%r26, %r26, %r26, %r26};
	st.local.v4.u32 	[%rd1+64], {%r26, %r26, %r26, %r26};
	st.local.v4.u32 	[%rd1+80], {%r26, %r26, %r26, %r26};
	st.local.v4.u32 	[%rd1+96], {%r26, %r26, %r26, %r26};
	st.local.v4.u32 	[%rd1+112], {%r26, %r26, %r26, %r26};
	setp.lt.s32 	%p1, %r25, 1;
	@%p1 bra 	$L__BB0_3;
	cvta.to.global.u64 	%rd2, %rd8;
	mov.u32 	%r28, %tid.x;
	shr.u32 	%r29, %r28, 5;
	cvta.to.global.u64 	%rd11, %rd9;
	mov.u32 	%r30, %ctaid.y;
	shl.b32 	%r31, %r30, 6;
	mov.u32 	%r32, %ctaid.x;
	shl.b32 	%r33, %r32, 4;
	and.b32  	%r34, %r28, 7;
	and.b32  	%r35, %r28, 31;
	shr.u32 	%r36, %r35, 3;
	shl.b32 	%r37, %r29, 2;
	or.b32  	%r38, %r37, %r36;
	shl.b32 	%r39, %r28, 3;
	and.b32  	%r40, %r39, 56;
	mad.lo.s32 	%r41, %r38, 72, %r40;
	shl.b32 	%r42, %r41, 1;
	mov.u32 	%r43, _ZZ6matmulILi16ELi64ELi64ELi128EEvP6__halfS1_PfiiiE3A_s;
	add.s32 	%r1, %r43, %r42;
	add.s32 	%r44, %r38, %r33;
	shl.b32 	%r45, %r28, 27;
	shr.s32 	%r46, %r45, 31;
	and.b32  	%r47, %r46, 576;
	and.b32  	%r48, %r28, 8;
	mad.lo.s32 	%r49, %r34, 72, %r48;
	add.s32 	%r50, %r49, %r47;
	and.b32  	%r51, %r28, 15;
	shr.u32 	%r52, %r35, 2;
	mad.lo.s32 	%r53, %r24, %r33, %r31;
	shl.b32 	%r54, %r28, 1;
	and.b32  	%r55, %r54, 6;
	mad.lo.s32 	%r56, %r24, %r52, %r55;
	shl.b32 	%r57, %r24, 3;
	shl.b32 	%r58, %r29, 3;
	add.s32 	%r59, %r53, %r58;
	add.s32 	%r60, %r56, %r59;
	mul.wide.u32 	%rd12, %r29, 16;
	add.s64 	%rd3, %rd1, %rd12;
	mov.u32 	%r61, _ZZ6matmulILi16ELi64ELi64ELi128EEvP6__halfS1_PfiiiE3B_s;
	add.s32 	%r2, %r61, %r42;
	shl.b32 	%r62, %r50, 1;
	add.s32 	%r3, %r43, %r62;
	mad.lo.s32 	%r63, %r51, 72, %r58;
	shl.b32 	%r64, %r63, 1;
	add.s32 	%r4, %r61, %r64;
	add.s32 	%r5, %r4, 2304;
	mul.wide.s32 	%rd13, %r60, 4;
	add.s64 	%rd4, %rd11, %rd13;
	add.s32 	%r65, %r60, %r57;
	mul.wide.s32 	%rd14, %r65, 4;
	add.s64 	%rd5, %rd11, %rd14;
	mad.lo.s32 	%r273, %r25, %r44, %r40;
	add.s32 	%r66, %r38, 32;
	mad.lo.s32 	%r67, %r24, %r66, %r31;
	add.s32 	%r272, %r67, %r40;
	shl.b32 	%r8, %r24, 6;
	add.s32 	%r68, %r38, 48;
	mad.lo.s32 	%r69, %r24, %r68, %r31;
	add.s32 	%r271, %r69, %r40;
	add.s32 	%r70, %r38, 16;
	mad.lo.s32 	%r71, %r24, %r70, %r31;
	add.s32 	%r270, %r71, %r40;
	mad.lo.s32 	%r72, %r24, %r38, %r31;
	add.s32 	%r269, %r72, %r40;
	cvta.to.global.u64 	%rd6, %rd7;
	mov.b32 	%r274, 0;
$L__BB0_2:
	add.s32 	%r234, %r4, 6976;
	add.s32 	%r212, %r4, 6912;
	add.s32 	%r231, %r3, 96;
	add.s32 	%r190, %r4, 4672;
	add.s32 	%r168, %r4, 4608;
	add.s32 	%r187, %r3, 64;
	add.s32 	%r146, %r4, 2368;
	add.s32 	%r143, %r3, 32;
	add.s32 	%r102, %r4, 64;
	mul.wide.s32 	%rd15, %r273, 2;
	add.s64 	%rd16, %rd6, %rd15;
	ld.global.v4.u32 	{%r249, %r250, %r251, %r252}, [%rd16];
	st.shared.v4.u32 	[%r1], {%r249, %r250, %r251, %r252};
	mul.wide.s32 	%rd17, %r269, 2;
	add.s64 	%rd18, %rd2, %rd17;
	ld.global.v4.u32 	{%r253, %r254, %r255, %r256}, [%rd18];
	st.shared.v4.u32 	[%r2], {%r253, %r254, %r255, %r256};
	mul.wide.s32 	%rd19, %r270, 2;
	add.s64 	%rd20, %rd2, %rd19;
	ld.global.v4.u32 	{%r257, %r258, %r259, %r260}, [%rd20];
	st.shared.v4.u32 	[%r2+2304], {%r257, %r258, %r259, %r260};
	mul.wide.s32 	%rd21, %r272, 2;
	add.s64 	%rd22, %rd2, %rd21;
	ld.global.v4.u32 	{%r261, %r262, %r263, %r264}, [%rd22];
	st.shared.v4.u32 	[%r2+4608], {%r261, %r262, %r263, %r264};
	mul.wide.s32 	%rd23, %r271, 2;
	add.s64 	%rd24, %rd2, %rd23;
	ld.global.v4.u32 	{%r265, %r266, %r267, %r268}, [%rd24];
	st.shared.v4.u32 	[%r2+6912], {%r265, %r266, %r267, %r268};
	bar.sync 	0;
	// begin inline asm
	ldmatrix.sync.aligned.m8n8.x4.shared.b16 {%r73, %r74, %r75, %r76}, [%r3];

	// end inline asm
	// begin inline asm
	ldmatrix.sync.aligned.m8n8.x2.trans.shared.b16 {%r78, %r79}, [%r4];

	// end inline asm
	ld.local.v4.u32 	{%r125, %r126, %r127, %r128}, [%rd3];
	// begin inline asm
	mma.sync.aligned.m16n8k16.row.col.f32.f16.f16.f32 {%r125, %r126, %r127, %r128}, {%r73, %r75, %r74, %r76}, {%r78, %r79}, {%r125, %r126, %r127, %r128};

	// end inline asm
	// begin inline asm
	ldmatrix.sync.aligned.m8n8.x4.shared.b16 {%r95, %r96, %r97, %r98}, [%r3];

	// end inline asm
	// begin inline asm
	ldmatrix.sync.aligned.m8n8.x2.trans.shared.b16 {%r100, %r101}, [%r102];

	// end inline asm
	ld.local.v4.u32 	{%r147, %r148, %r149, %r150}, [%rd3+64];
	// begin inline asm
	mma.sync.aligned.m16n8k16.row.col.f32.f16.f16.f32 {%r147, %r148, %r149, %r150}, {%r95, %r97, %r96, %r98}, {%r100, %r101}, {%r147, %r148, %r149, %r150};

	// end inline asm
	// begin inline asm
	ldmatrix.sync.aligned.m8n8.x4.shared.b16 {%r117, %r118, %r119, %r120}, [%r143];

	// end inline asm
	// begin inline asm
	ldmatrix.sync.aligned.m8n8.x2.trans.shared.b16 {%r122, %r123}, [%r5];

	// end inline asm
	// begin inline asm
	mma.sync.aligned.m16n8k16.row.col.f32.f16.f16.f32 {%r125, %r126, %r127, %r128}, {%r117, %r119, %r118, %r120}, {%r122, %r123}, {%r125, %r126, %r127, %r128};

	// end inline asm
	// begin inline asm
	ldmatrix.sync.aligned.m8n8.x4.shared.b16 {%r139, %r140, %r141, %r142}, [%r143];

	// end inline asm
	// begin inline asm
	ldmatrix.sync.aligned.m8n8.x2.trans.shared.b16 {%r144, %r145}, [%r146];

	// end inline asm
	// begin inline asm
	mma.sync.aligned.m16n8k16.row.col.f32.f16.f16.f32 {%r147, %r148, %r149, %r150}, {%r139, %r141, %r140, %r142}, {%r144, %r145}, {%r147, %r148, %r149, %r150};

	// end inline asm
	// begin inline asm
	ldmatrix.sync.aligned.m8n8.x4.shared.b16 {%r161, %r162, %r163, %r164}, [%r187];

	// end inline asm
	// begin inline asm
	ldmatrix.sync.aligned.m8n8.x2.trans.shared.b16 {%r166, %r167}, [%r168];

	// end inline asm
	// begin inline asm
	mma.sync.aligned.m16n8k16.row.col.f32.f16.f16.f32 {%r125, %r126, %r127, %r128}, {%r161, %r163, %r162, %r164}, {%r166, %r167}, {%r125, %r126, %r127, %r128};

	// end inline asm
	// begin inline asm
	ldmatrix.sync.aligned.m8n8.x4.shared.b16 {%r183, %r184, %r185, %r186}, [%r187];

	// end inline asm
	// begin inline asm
	ldmatrix.sync.aligned.m8n8.x2.trans.shared.b16 {%r188, %r189}, [%r190];

	// end inline asm
	// begin inline asm
	mma.sync.aligned.m16n8k16.row.col.f32.f16.f16.f32 {%r147, %r148, %r149, %r150}, {%r183, %r185, %r184, %r186}, {%r188, %r189}, {%r147, %r148, %r149, %r150};

	// end inline asm
	// begin inline asm
	ldmatrix.sync.aligned.m8n8.x4.shared.b16 {%r205, %r206, %r207, %r208}, [%r231];

	// end inline asm
	// begin inline asm
	ldmatrix.sync.aligned.m8n8.x2.trans.shared.b16 {%r210, %r211}, [%r212];

	// end inline asm
	// begin inline asm
	mma.sync.aligned.m16n8k16.row.col.f32.f16.f16.f32 {%r125, %r126, %r127, %r128}, {%r205, %r207, %r206, %r208}, {%r210, %r211}, {%r125, %r126, %r127, %r128};

	// end inline asm
	st.local.v4.u32 	[%rd3], {%r125, %r126, %r127, %r128};
	// begin inline asm
	ldmatrix.sync.aligned.m8n8.x4.shared.b16 {%r227, %r228, %r229, %r230}, [%r231];

	// end inline asm
	// begin inline asm
	ldmatrix.sync.aligned.m8n8.x2.trans.shared.b16 {%r232, %r233}, [%r234];

	// end inline asm
	// begin inline asm
	mma.sync.aligned.m16n8k16.row.col.f32.f16.f16.f32 {%r147, %r148, %r149, %r150}, {%r227, %r229, %r228, %r230}, {%r232, %r233}, {%r147, %r148, %r149, %r150};

	// end inline asm
	st.local.v4.u32 	[%rd3+64], {%r147, %r148, %r149, %r150};
	bar.sync 	0;
	st.global.u32 	[%rd4], %r125;
	st.global.u32 	[%rd4+4], %r126;
	st.global.u32 	[%rd5], %r127;
	st.global.u32 	[%rd5+4], %r128;
	st.global.u32 	[%rd4+128], %r147;
	st.global.u32 	[%rd4+132], %r148;
	st.global.u32 	[%rd5+128], %r149;
	st.global.u32 	[%rd5+132], %r150;
	add.s32 	%r274, %r274, 64;
	add.s32 	%r273, %r273, 64;
	add.s32 	%r272, %r272, %r8;
	add.s32 	%r271, %r271, %r8;
	add.s32 	%r270, %r270, %r8;
	add.s32 	%r269, %r269, %r8;
	setp.lt.s32 	%p2, %r274, %r25;
	@%p2 bra 	$L__BB0_2;
$L__BB0_3:
	ret;

}


// ===== COMPILED SASS (sm_100) =====

	.target	sm_100

	.elftype	@"ET_EXEC"


//--------------------- .note.nv.tkinfo           --------------------------
	.section	.note.nv.tkinfo,"",@"SHT_NOTE"
	.sectionflags	@"SHF_NOTE_NV_TKINFO"
	.tkinfo
        /*0018*/ 	.word	0x00000002
        /*0030*/ 	.string	""
        /*0030*/ 	.string	"ptxas"
        /*0030*/ 	.string	"Cuda compilation tools, release 13.0, V13.0.88"
        /*0030*/ 	.string	"Build cuda_13.0.r13.0/compiler.36424714_0"
        /*0030*/ 	.string	"-arch sm_100 -m 64 "



//--------------------- .note.nv.cuinfo           --------------------------
	.section	.note.nv.cuinfo,"",@"SHT_NOTE"
	.sectionflags	@"SHF_NOTE_NV_CUINFO"
        /*0018*/ 	.short	0x0002
        /*001a*/ 	.short	0x0064
        /*001c*/ 	.short	0x0082
	.zero		2


//--------------------- .nv.info                  --------------------------
	.section	.nv.info,"",@"SHT_CUDA_INFO"
	.align	4


	//----- nvinfo : EIATTR_REGCOUNT
	.align		4
        /*0000*/ 	.byte	0x04, 0x2f
        /*0002*/ 	.short	(.L_1 - .L_0)
	.align		4
.L_0:
        /*0004*/ 	.word	index@(_Z6matmulILi16ELi64ELi64ELi128EEvP6__halfS1_Pfiii)
        /*0008*/ 	.word	0x00000032


	//----- nvinfo : EIATTR_FRAME_SIZE
	.align		4
.L_1:
        /*000c*/ 	.byte	0x04, 0x11
        /*000e*/ 	.short	(.L_3 - .L_2)
	.align		4
.L_2:
        /*0010*/ 	.word	index@(_Z6matmulILi16ELi64ELi64ELi128EEvP6__halfS1_Pfiii)
        /*0014*/ 	.word	0x00000080


	//----- nvinfo : EIATTR_MIN_STACK_SIZE
	.align		4
.L_3:
        /*0018*/ 	.byte	0x04, 0x12
        /*001a*/ 	.short	(.L_5 - .L_4)
	.align		4
.L_4:
        /*001c*/ 	.word	index@(_Z6matmulILi16ELi64ELi64ELi128EEvP6__halfS1_Pfiii)
        /*0020*/ 	.word	0x00000080
.L_5:


//--------------------- .nv.compat                --------------------------
	.section	.nv.compat,"",@"SHT_CUDA_COMPAT_INFO"
	.align	4
        /*0000*/ 	.byte	0x02, 0x09, 0x00, 0x00, 0x02, 0x02, 0x01, 0x00, 0x02, 0x05, 0x05, 0x00, 0x03, 0x07, 0x01, 0x01
        /*0010*/ 	.byte	0x02, 0x03, 0x00, 0x00, 0x02, 0x06, 0x01, 0x00, 0x04, 0x0b, 0x08, 0x00, 0x09, 0x00, 0x00, 0x00
        /*0020*/ 	.byte	0x00, 0x00, 0x00, 0x00


//--------------------- .nv.info._Z6matmulILi16ELi64ELi64ELi128EEvP6__halfS1_Pfiii --------------------------
	.section	.nv.info._Z6matmulILi16ELi64ELi64ELi128EEvP6__halfS1_Pfiii,"",@"SHT_CUDA_INFO"
	.sectionflags	@""
	.align	4


	//----- nvinfo : EIATTR_CUDA_API_VERSION
	.align		4
        /*0000*/ 	.byte	0x04, 0x37
        /*0002*/ 	.short	(.L_7 - .L_6)
.L_6:
        /*0004*/ 	.word	0x00000082


	//----- nvinfo : EIATTR_KPARAM_INFO
	.align		4
.L_7:
        /*0008*/ 	.byte	0x04, 0x17
        /*000a*/ 	.short	(.L_9 - .L_8)
.L_8:
        /*000c*/ 	.word	0x00000000
        /*0010*/ 	.short	0x0005
        /*0012*/ 	.short	0x0020
        /*0014*/ 	.byte	0x00, 0xf0, 0x11, 0x00


	//----- nvinfo : EIATTR_KPARAM_INFO
	.align		4
.L_9:
        /*0018*/ 	.byte	0x04, 0x17
        /*001a*/ 	.short	(.L_11 - .L_10)
.L_10:
        /*001c*/ 	.word	0x00000000
        /*0020*/ 	.short	0x0004
        /*0022*/ 	.short	0x001c
        /*0024*/ 	.byte	0x00, 0xf0, 0x11, 0x00


	//----- nvinfo : EIATTR_KPARAM_INFO
	.align		4
.L_11:
        /*0028*/ 	.byte	0x04, 0x17
        /*002a*/ 	.short	(.L_13 - .L_12)
.L_12:
        /*002c*/ 	.word	0x00000000
        /*0030*/ 	.short	0x0003
        /*0032*/ 	.short	0x0018
        /*0034*/ 	.byte	0x00, 0xf0, 0x11, 0x00


	//----- nvinfo : EIATTR_KPARAM_INFO
	.align		4
.L_13:
        /*0038*/ 	.byte	0x04, 0x17
        /*003a*/ 	.short	(.L_15 - .L_14)
.L_14:
        /*003c*/ 	.word	0x00000000
        /*0040*/ 	.short	0x0002
        /*0042*/ 	.short	0x0010
        /*0044*/ 	.byte	0x00, 0xf5, 0x21, 0x00


	//----- nvinfo : EIATTR_KPARAM_INFO
	.align		4
.L_15:
        /*0048*/ 	.byte	0x04, 0x17
        /*004a*/ 	.short	(.L_17 - .L_16)
.L_16:
        /*004c*/ 	.word	0x00000000
        /*0050*/ 	.short	0x0001
        /*0052*/ 	.short	0x0008
        /*0054*/ 	.byte	0x00, 0xf5, 0x21, 0x00


	//----- nvinfo : EIATTR_KPARAM_INFO
	.align		4
.L_17:
        /*0058*/ 	.byte	0x04, 0x17
        /*005a*/ 	.short	(.L_19 - .L_18)
.L_18:
        /*005c*/ 	.word	0x00000000
        /*0060*/ 	.short	0x0000
        /*0062*/ 	.short	0x0000
        /*0064*/ 	.byte	0x00, 0xf5, 0x21, 0x00


	//----- nvinfo : EIATTR_SPARSE_MMA_MASK
	.align		4
.L_19:
        /*0068*/ 	.byte	0x03, 0x50
        /*006a*/ 	.short	0x0000


	//----- nvinfo : EIATTR_MAXREG_COUNT
	.align		4
        /*006c*/ 	.byte	0x03, 0x1b
        /*006e*/ 	.short	0x00ff


	//----- nvinfo : EIATTR_NUM_BARRIERS
	.align		4
        /*0070*/ 	.byte	0x02, 0x4c
        /*0072*/ 	.byte	0x01
	.zero		1


	//----- nvinfo : EIATTR_MERCURY_ISA_VERSION
	.align		4
        /*0074*/ 	.byte	0x03, 0x5f
        /*0076*/ 	.short	0x0101


	//----- nvinfo : EIATTR_VRC_CTA_INIT_COUNT
	.align		4
        /*0078*/ 	.byte	0x02, 0x4a
	.zero		1
	.zero		1


	//----- nvinfo : EIATTR_EXIT_INSTR_OFFSETS
	.align		4
        /*007c*/ 	.byte	0x04, 0x1c
        /*007e*/ 	.short	(.L_21 - .L_20)


	//   ....[0]....
.L_20:
        /*0080*/ 	.word	0x000000c0


	//   ....[1]....
        /*0084*/ 	.word	0x000023d0


	//   ....[2]....
        /*0088*/ 	.word	0x00002810


	//----- nvinfo : EIATTR_CBANK_PARAM_SIZE
	.align		4
.L_21:
        /*008c*/ 	.byte	0x03, 0x19
        /*008e*/ 	.short	0x0024


	//----- nvinfo : EIATTR_PARAM_CBANK
	.align		4
        /*0090*/ 	.byte	0x04, 0x0a
        /*0092*/ 	.short	(.L_23 - .L_22)
	.align		4
.L_22:
        /*0094*/ 	.word	index@(.nv.constant0._Z6matmulILi16ELi64ELi64ELi128EEvP6__halfS1_Pfiii)
        /*0098*/ 	.short	0x0380
        /*009a*/ 	.short	0x0024


	//----- nvinfo : EIATTR_SW_WAR
	.align		4
.L_23:
        /*009c*/ 	.byte	0x04, 0x36
        /*009e*/ 	.short	(.L_25 - .L_24)
.L_24:
        /*00a0*/ 	.word	0x00000008
.L_25:


//--------------------- .nv.callgraph             --------------------------
	.section	.nv.callgraph,"",@"SHT_CUDA_CALLGRAPH"
	.align	4
	.sectionentsize	8
	.align		4
        /*0000*/ 	.word	0x00000000
	.align		4
        /*0004*/ 	.word	0xffffffff
	.align		4
        /*0008*/ 	.word	0x00000000
	.align		4
        /*000c*/ 	.word	0xfffffffe
	.align		4
        /*0010*/ 	.word	0x00000000
	.align		4
        /*0014*/ 	.word	0xfffffffd
	.align		4
        /*0018*/ 	.word	0x00000000
	.align		4
        /*001c*/ 	.word	0xfffffffc


//--------------------- .text._Z6matmulILi16ELi64ELi64ELi128EEvP6__halfS1_Pfiii --------------------------
	.section	.text._Z6matmulILi16ELi64ELi64ELi128EEvP6__halfS1_Pfiii,"ax",@progbits
	.align	128
        .global         _Z6matmulILi16ELi64ELi64ELi128EEvP6__halfS1_Pfiii
        .type           _Z6matmulILi16ELi64ELi64ELi128EEvP6__halfS1_Pfiii,@function
        .size           _Z6matmulILi16ELi64ELi64ELi128EEvP6__halfS1_Pfiii,(.L_x_4 - _Z6matmulILi16ELi64ELi64ELi128EEvP6__halfS1_Pfiii)
        .other          _Z6matmulILi16ELi64ELi64ELi128EEvP6__halfS1_Pfiii,@"STO_CUDA_ENTRY STV_DEFAULT"
_Z6matmulILi16ELi64ELi64ELi128EEvP6__halfS1_Pfiii:
.text._Z6matmulILi16ELi64ELi64ELi128EEvP6__halfS1_Pfiii:
[----:B------:R-:W0:Y:S08]  /*0000*/  LDC R1, c[0x0][0x37c] ;  /* 0x0000df00ff017b82 */ /* 0x000e300000000800 */
[----:B------:R-:W1:Y:S01]  /*0010*/  LDC R35, c[0x0][0x3a0] ;  /* 0x0000e800ff237b82 */ /* 0x000e620000000800 */
[----:B0-----:R-:W-:-:S05]  /*0020*/  IADD3 R1, PT, PT, R1, -0x80, RZ ;  /* 0xffffff8001017810 */ /* 0x001fca0007ffe0ff */
[----:B------:R0:W-:Y:S04]  /*0030*/  STL.128 [R1], RZ ;  /* 0x000000ff01007387 */ /* 0x0001e80000100c00 */
[----:B------:R0:W-:Y:S04]  /*0040*/  STL.128 [R1+0x10], RZ ;  /* 0x000010ff01007387 */ /* 0x0001e80000100c00 */
[----:B------:R0:W-:Y:S04]  /*0050*/  STL.128 [R1+0x20], RZ ;  /* 0x000020ff01007387 */ /* 0x0001e80000100c00 */
[----:B------:R0:W-:Y:S04]  /*0060*/  STL.128 [R1+0x30], RZ ;  /* 0x000030ff01007387 */ /* 0x0001e80000100c00 */
[----:B------:R0:W-:Y:S01]  /*0070*/  STL.128 [R1+0x40], RZ ;  /* 0x000040ff01007387 */ /* 0x0001e20000100c00 */
[----:B-1----:R-:W-:-:S03]  /*0080*/  ISETP.GE.AND P0, PT, R35, 0x1, PT ;  /* 0x000000012300780c */ /* 0x002fc60003f06270 */
[----:B------:R0:W-:Y:S04]  /*0090*/  STL.128 [R1+0x50], RZ ;  /* 0x000050ff01007387 */ /* 0x0001e80000100c00 */
[----:B------:R0:W-:Y:S04]  /*00a0*/  STL.128 [R1+0x60], RZ ;  /* 0x000060ff01007387 */ /* 0x0001e80000100c00 */
[----:B------:R0:W-:Y:S02]  /*00b0*/  STL.128 [R1+0x70], RZ ;  /* 0x000070ff01007387 */ /* 0x0001e40000100c00 */
[----:B------:R-:W-:Y:S05]  /*00c0*/  @!P0 EXIT ;  /* 0x000000000000894d */ /* 0x000fea0003800000 */
[----:B------:R-:W1:Y:S01]  /*00d0*/  S2R R8, SR_TID.X ;  /* 0x0000000000087919 */ /* 0x000e620000002100 */
[----:B------:R-:W2:Y:S01]  /*00e0*/  LDC R34, c[0x0][0x39c] ;  /* 0x0000e700ff227b82 */ /* 0x000ea20000000800 */
[----:B------:R-:W-:Y:S01]  /*00f0*/  UMOV UR5, 0x400 ;  /* 0x0000040000057882 */ /* 0x000fe20000000000 */
[----:B------:R-:W-:Y:S01]  /*0100*/  ISETP.GT.AND P1, PT, R35, 0xc0, PT ;  /* 0x000000c02300780c */ /* 0x000fe20003f24270 */
[----:B------:R-:W3:Y:S01]  /*0110*/  S2R R6, SR_CTAID.X ;  /* 0x0000000000067919 */ /* 0x000ee20000002500 */
[----:B------:R-:W4:Y:S01]  /*0120*/  LDCU.64 UR8, c[0x0][0x358] ;  /* 0x00006b00ff0877ac */ /* 0x000f220008000a00 */
[----:B------:R-:W-:-:S03]  /*0130*/  PLOP3.LUT P0, PT, PT, PT, PT, 0x80, 0x8 ;  /* 0x000000000008781c */ /* 0x000fc60003f0f070 */
[----:B------:R-:W5:Y:S08]  /*0140*/  S2UR UR4, SR_CTAID.Y ;  /* 0x00000000000479c3 */ /* 0x000f700000002600 */
[----:B------:R-:W0:Y:S08]  /*0150*/  S2UR UR6, SR_CgaCtaId ;  /* 0x00000000000679c3 */ /* 0x000e300000008800 */
[----:B------:R-:W4:Y:S01]  /*0160*/  LDC.64 R40, c[0x0][0x390] ;  /* 0x0000e400ff287b82 */ /* 0x000f220000000a00 */
[C---:B-1----:R-:W-:Y:S01]  /*0170*/  IMAD.SHL.U32 R3, R8.reuse, 0x8000000, RZ ;  /* 0x0800000008037824 */ /* 0x042fe200078e00ff */
[C---:B------:R-:W-:Y:S01]  /*0180*/  LOP3.LUT R0, R8.reuse, 0x7, RZ, 0xc0, !PT ;  /* 0x0000000708007812 */ /* 0x040fe200078ec0ff */
[----:B-----5:R-:W-:Y:S01]  /*0190*/  USHF.L.U32 UR4, UR4, 0x6, URZ ;  /* 0x0000000604047899 */ /* 0x020fe200080006ff */
[----:B------:R-:W-:-:S02]  /*01a0*/  LOP3.LUT R5, R8, 0x8, RZ, 0xc0, !PT ;  /* 0x0000000808057812 */ /* 0x000fc400078ec0ff */
[C---:B------:R-:W-:Y:S02]  /*01b0*/  SHF.L.U32 R4, R8.reuse, 0x1, RZ ;  /* 0x0000000108047819 */ /* 0x040fe400000006ff */
[----:B------:R-:W-:Y:S01]  /*01c0*/  LOP3.LUT R2, R8, 0x1f, RZ, 0xc0, !PT ;  /* 0x0000001f08027812 */ /* 0x000fe200078ec0ff */
[----:B------:R-:W-:Y:S01]  /*01d0*/  IMAD R0, R0, 0x48, R5 ;  /* 0x0000004800007824 */ /* 0x000fe200078e0205 */
[----:B------:R-:W-:Y:S01]  /*01e0*/  SHF.R.S32.HI R3, RZ, 0x1f, R3 ;  /* 0x0000001fff037819 */ /* 0x000fe20000011403 */
[----:B0-----:R-:W-:Y:S01]  /*01f0*/  ULEA UR7, UR6, UR5, 0x18 ;  /* 0x0000000506077291 */ /* 0x001fe2000f8ec0ff */
[----:B------:R-:W-:Y:S01]  /*0200*/  LOP3.LUT R4, R4, 0x6, RZ, 0xc0, !PT ;  /* 0x0000000604047812 */ /* 0x000fe200078ec0ff */
[----:B------:R-:W-:Y:S01]  /*0210*/  UIADD3 UR5, UPT, UPT, UR5, 0x900, URZ ;  /* 0x0000090005057890 */ /* 0x000fe2000fffe0ff */
[--C-:B------:R-:W-:Y:S02]  /*0220*/  SHF.R.U32.HI R5, RZ, 0x2, R2.reuse ;  /* 0x00000002ff057819 */ /* 0x100fe40000011602 */
[----:B------:R-:W-:Y:S01]  /*0230*/  LOP3.LUT R3, R3, 0x240, RZ, 0xc0, !PT ;  /* 0x0000024003037812 */ /* 0x000fe200078ec0ff */
[----:B------:R-:W-:Y:S01]  /*0240*/  ULEA UR5, UR6, UR5, 0x18 ;  /* 0x0000000506057291 */ /* 0x000fe2000f8ec0ff */
[----:B------:R-:W-:Y:S01]  /*0250*/  SHF.R.U32.HI R7, RZ, 0x3, R2 ;  /* 0x00000003ff077819 */ /* 0x000fe20000011602 */
[----:B--2---:R-:W-:Y:S01]  /*0260*/  IMAD R9, R5, R34, R4 ;  /* 0x0000002205097224 */ /* 0x004fe200078e0204 */
[----:B---3--:R-:W-:Y:S01]  /*0270*/  SHF.L.U32 R5, R6, 0x4, RZ ;  /* 0x0000000406057819 */ /* 0x008fe200000006ff */
[----:B------:R-:W-:Y:S01]  /*0280*/  IMAD.IADD R3, R3, 0x1, R0 ;  /* 0x0000000103037824 */ /* 0x000fe200078e0200 */
[----:B------:R-:W-:-:S02]  /*0290*/  SHF.R.U32.HI R0, RZ, 0x5, R8 ;  /* 0x00000005ff007819 */ /* 0x000fc40000011608 */
[----:B------:R-:W-:Y:S01]  /*02a0*/  LOP3.LUT R4, R8, 0xf, RZ, 0xc0, !PT ;  /* 0x0000000f08047812 */ /* 0x000fe200078ec0ff */
[----:B------:R-:W-:Y:S01]  /*02b0*/  IMAD R6, R5, R34, UR4 ;  /* 0x0000000405067e24 */ /* 0x000fe2000f8e0222 */
[C---:B------:R-:W-:Y:S01]  /*02c0*/  LEA R7, R0.reuse, R7, 0x2 ;  /* 0x0000000700077211 */ /* 0x040fe200078e10ff */
[C---:B------:R-:W-:Y:S01]  /*02d0*/  IMAD R2, R0.reuse, 0x10, R1 ;  /* 0x0000001000027824 */ /* 0x040fe200078e0201 */
[----:B------:R-:W-:Y:S01]  /*02e0*/  LEA R3, R3, UR7, 0x1 ;  /* 0x0000000703037c11 */ /* 0x000fe2000f8e08ff */
[----:B------:R-:W-:Y:S01]  /*02f0*/  IMAD.SHL.U32 R11, R0, 0x8, RZ ;  /* 0x00000008000b7824 */ /* 0x000fe200078e00ff */
[----:B------:R-:W-:Y:S01]  /*0300*/  SHF.L.U32 R0, R8, 0x3, RZ ;  /* 0x0000000308007819 */ /* 0x000fe200000006ff */
[C---:B------:R-:W-:Y:S01]  /*0310*/  VIADD R13, R7.reuse, 0x30 ;  /* 0x00000030070d7836 */ /* 0x040fe20000000000 */
[----:B------:R-:W-:Y:S01]  /*0320*/  IADD3 R15, PT, PT, R7, 0x10, RZ ;  /* 0x00000010070f7810 */ /* 0x000fe20007ffe0ff */
[--C-:B------:R-:W-:Y:S01]  /*0330*/  IMAD R4, R4, 0x48, R11.reuse ;  /* 0x0000004804047824 */ /* 0x100fe200078e020b */
[----:B------:R-:W-:Y:S01]  /*0340*/  IADD3 R9, PT, PT, R9, R6, R11 ;  /* 0x0000000609097210 */ /* 0x000fe20007ffe00b */
[----:B------:R-:W-:Y:S01]  /*0350*/  IMAD.IADD R5, R5, 0x1, R7 ;  /* 0x0000000105057824 */ /* 0x000fe200078e0207 */
[----:B------:R-:W-:Y:S01]  /*0360*/  LOP3.LUT R0, R0, 0x38, RZ, 0xc0, !PT ;  /* 0x0000003800007812 */ /* 0x000fe200078ec0ff */
[-C--:B------:R-:W-:Y:S01]  /*0370*/  IMAD R13, R13, R34.reuse, UR4 ;  /* 0x000000040d0d7e24 */ /* 0x080fe2000f8e0222 */
[----:B------:R-:W-:Y:S01]  /*0380*/  IADD3 R11, PT, PT, R7, 0x20, RZ ;  /* 0x00000020070b7810 */ /* 0x000fe20007ffe0ff */
[----:B------:R-:W-:-:S02]  /*0390*/  IMAD R15, R15, R34, UR4 ;  /* 0x000000040f0f7e24 */ /* 0x000fc4000f8e0222 */
[C-C-:B------:R-:W-:Y:S01]  /*03a0*/  IMAD R32, R7.reuse, 0x48, R0.reuse ;  /* 0x0000004807207824 */ /* 0x140fe200078e0200 */
[----:B------:R-:W-:Y:S01]  /*03b0*/  IADD3 R31, PT, PT, R0, R13, RZ ;  /* 0x0000000d001f7210 */ /* 0x000fe20007ffe0ff */
[-C--:B------:R-:W-:Y:S02]  /*03c0*/  IMAD R7, R7, R34.reuse, UR4 ;  /* 0x0000000407077e24 */ /* 0x080fe4000f8e0222 */
[----:B------:R-:W-:Y:S01]  /*03d0*/  IMAD R11, R11, R34, UR4 ;  /* 0x000000040b0b7e24 */ /* 0x000fe2000f8e0222 */
[----:B------:R-:W-:Y:S01]  /*03e0*/  LEA R33, R32, UR7, 0x1 ;  /* 0x0000000720217c11 */ /* 0x000fe2000f8e08ff */
[----:B------:R-:W-:Y:S01]  /*03f0*/  IMAD R38, R5, R35, R0 ;  /* 0x0000002305267224 */ /* 0x000fe200078e0200 */
[----:B------:R-:W-:Y:S01]  /*0400*/  LEA R5, R34, R9, 0x3 ;  /* 0x0000000922057211 */ /* 0x000fe200078e18ff */
[C---:B------:R-:W-:Y:S01]  /*0410*/  IMAD.IADD R37, R0.reuse, 0x1, R7 ;  /* 0x0000000100257824 */ /* 0x040fe200078e0207 */
[----:B------:R-:W-:Y:S01]  /*0420*/  UMOV UR4, URZ ;  /* 0x000000ff00047c82 */ /* 0x000fe20008000000 */
[----:B------:R-:W-:Y:S01]  /*0430*/  IMAD.IADD R36, R0, 0x1, R11 ;  /* 0x0000000100247824 */ /* 0x000fe200078e020b */
[----:B------:R-:W-:Y:S01]  /*0440*/  LEA R32, R32, UR5, 0x1 ;  /* 0x0000000520207c11 */ /* 0x000fe2000f8e08ff */
[----:B------:R-:W-:Y:S01]  /*0450*/  IMAD.IADD R30, R0, 0x1, R15 ;  /* 0x00000001001e7824 */ /* 0x000fe200078e020f */
[----:B------:R-:W-:Y:S01]  /*0460*/  LEA R0, R4, UR5, 0x1 ;  /* 0x0000000504007c11 */ /* 0x000fe2000f8e08ff */
[----:B----4-:R-:W-:-:S04]  /*0470*/  IMAD.WIDE R42, R9, 0x4, R40 ;  /* 0x00000004092a7825 */ /* 0x010fc800078e0228 */
[----:B------:R-:W-:Y:S01]  /*0480*/  IMAD.WIDE R40, R5, 0x4, R40 ;  /* 0x0000000405287825 */ /* 0x000fe200078e0228 */
[----:B------:R-:W-:Y:S06]  /*0490*/  @!P1 BRA `(.L_x_0) ;  /* 0x00000014003c9947 */ /* 0x000fec0003800000 */
[----:B------:R-:W-:Y:S02]  /*04a0*/  PLOP3.LUT P0, PT, PT, PT, PT, 0x8, 0x80 ;  /* 0x000000000080781c */ /* 0x000fe40003f0e170 */
[----:B------:R-:W-:-:S11]  /*04b0*/  IADD3 R39, PT, PT, R35, -0xc0, RZ ;  /* 0xffffff4023277810 */ /* 0x000fd60007ffe0ff */
.L_x_1:
[----:B0-----:R-:W0:Y:S08]  /*04c0*/  LDC.64 R44, c[0x0][0x380] ;  /* 0x0000e000ff2c7b82 */ /* 0x001e300000000a00 */
[----:B------:R-:W1:Y:S01]  /*04d0*/  LDC.64 R28, c[0x0][0x388] ;  /* 0x0000e200ff1c7b82 */ /* 0x000e620000000a00 */
[----:B0-----:R-:W-:-:S06]  /*04e0*/  IMAD.WIDE R4, R38, 0x2, R44 ;  /* 0x0000000226047825 */ /* 0x001fcc00078e022c */
[----:B------:R-:W2:Y:S01]  /*04f0*/  LDG.E.128 R4, desc[UR8][R4.64] ;  /* 0x0000000804047981 */ /* 0x000ea2000c1e1d00 */
[----:B-1----:R-:W-:-:S05]  /*0500*/  IMAD.WIDE R24, R37, 0x2, R28 ;  /* 0x0000000225187825 */ /* 0x002fca00078e021c */
[----:B------:R-:W3:Y:S01]  /*0510*/  LDG.E.128 R20, desc[UR8][R24.64] ;  /* 0x0000000818147981 */ /* 0x000ee2000c1e1d00 */
[----:B------:R-:W-:-:S04]  /*0520*/  IMAD.WIDE R16, R30, 0x2, R28 ;  /* 0x000000021e107825 */ /* 0x000fc800078e021c */
[--C-:B------:R-:W-:Y:S02]  /*0530*/  IMAD.WIDE R12, R36, 0x2, R28.reuse ;  /* 0x00000002240c7825 */ /* 0x100fe400078e021c */
[----:B------:R-:W4:Y:S02]  /*0540*/  LDG.E.128 R16, desc[UR8][R16.64] ;  /* 0x0000000810107981 */ /* 0x000f24000c1e1d00 */
[----:B------:R-:W-:Y:S02]  /*0550*/  IMAD.WIDE R8, R31, 0x2, R28 ;  /* 0x000000021f087825 */ /* 0x000fe400078e021c */
[----:B------:R-:W5:Y:S04]  /*0560*/  LDG.E.128 R12, desc[UR8][R12.64] ;  /* 0x000000080c0c7981 */ /* 0x000f68000c1e1d00 */
[----:B------:R-:W5:Y:S04]  /*0570*/  LDG.E.128 R8, desc[UR8][R8.64] ;  /* 0x0000000808087981 */ /* 0x000f68000c1e1d00 */
[----:B--2---:R0:W-:Y:S04]  /*0580*/  STS.128 [R33], R4 ;  /* 0x0000000421007388 */ /* 0x0041e80000000c00 */
[----:B0-----:R-:W2:Y:S04]  /*0590*/  LDL.128 R4, [R2] ;  /* 0x0000000002047983 */ /* 0x001ea80000100c00 */
[----:B---3--:R0:W-:Y:S04]  /*05a0*/  STS.128 [R32], R20 ;  /* 0x0000001420007388 */ /* 0x0081e80000000c00 */
[----:B0-----:R-:W3:Y:S04]  /*05b0*/  LDL.128 R20, [R2+0x40] ;  /* 0x0000400002147983 */ /* 0x001ee80000100c00 */
[----:B----4-:R-:W-:Y:S04]  /*05c0*/  STS.128 [R32+0x900], R16 ;  /* 0x0009001020007388 */ /* 0x010fe80000000c00 */
[----:B-----5:R-:W-:Y:S04]  /*05d0*/  STS.128 [R32+0x1200], R12 ;  /* 0x0012000c20007388 */ /* 0x020fe80000000c00 */
[----:B------:R-:W-:Y:S01]  /*05e0*/  STS.128 [R32+0x1b00], R8 ;  /* 0x001b000820007388 */ /* 0x000fe20000000c00 */
[----:B------:R-:W-:Y:S06]  /*05f0*/  BAR.SYNC.DEFER_BLOCKING 0x0 ;  /* 0x0000000000007b1d */ /* 0x000fec0000010000 */
[----:B------:R-:W0:Y:S04]  /*0600*/  LDSM.16.M88.4 R8, [R3] ;  /* 0x000000000308783b */ /* 0x000e280000000200 */
[----:B------:R-:W2:Y:S01]  /*0610*/  LDSM.16.MT88.2 R12, [R0] ;  /* 0x00000000000c783b */ /* 0x000ea20000004100 */
[--C-:B0-----:R-:W-:Y:S01]  /*0620*/  IMAD.MOV.U32 R24, RZ, RZ, R8.reuse ;  /* 0x000000ffff187224 */ /* 0x101fe200078e0008 */
[-C--:B------:R-:W-:Y:S01]  /*0630*/  MOV R25, R10.reuse ;  /* 0x0000000a00197202 */ /* 0x080fe20000000f00 */
[--C-:B------:R-:W-:Y:S01]  /*0640*/  IMAD.MOV.U32 R26, RZ, RZ, R9.reuse ;  /* 0x000000ffff1a7224 */ /* 0x100fe200078e0009 */
[-C--:B------:R-:W-:Y:S01]  /*0650*/  MOV R27, R11.reuse ;  /* 0x0000000b001b7202 */ /* 0x080fe20000000f00 */
[----:B------:R-:W-:Y:S01]  /*0660*/  IMAD.MOV.U32 R16, RZ, RZ, R8 ;  /* 0x000000ffff107224 */ /* 0x000fe200078e0008 */
[----:B------:R-:W-:Y:S01]  /*0670*/  MOV R17, R10 ;  /* 0x0000000a00117202 */ /* 0x000fe20000000f00 */
[----:B------:R-:W-:Y:S01]  /*0680*/  IMAD.MOV.U32 R18, RZ, RZ, R9 ;  /* 0x000000ffff127224 */ /* 0x000fe200078e0009 */
[----:B------:R-:W-:-:S03]  /*0690*/  MOV R19, R11 ;  /* 0x0000000b00137202 */ /* 0x000fc60000000f00 */
[----:B--2---:R-:W-:Y:S01]  /*06a0*/  HMMA.16816.F32 R12, R24, R12, R4 ;  /* 0x0000000c180c723c */ /* 0x004fe20000001804 */
[----:B------:R-:W3:Y:S04]  /*06b0*/  LDSM.16.MT88.2 R24, [R0+0x40] ;  /* 0x000040000018783b */ /* 0x000ee80000004100 */
[----:B------:R-:W0:Y:S04]  /*06c0*/  LDSM.16.M88.4 R4, [R3+0x20] ;  /* 0x000020000304783b */ /* 0x000e280000000200 */
[----:B------:R-:W1:Y:S01]  /*06d0*/  LDSM.16.MT88.2 R26, [R0+0x900] ;  /* 0x00090000001a783b */ /* 0x000e620000004100 */
[----:B---3--:R-:W-:Y:S03]  /*06e0*/  HMMA.16816.F32 R16, R16, R24, R20 ;  /* 0x000000181010723c */ /* 0x008fe60000001814 */
[----:B------:R-:W2:Y:S01]  /*06f0*/  LDSM.16.MT88.2 R24, [R0+0x940] ;  /* 0x000940000018783b */ /* 0x000ea20000004100 */
[----:B0-----:R-:W-:Y:S01]  /*0700*/  IMAD.MOV.U32 R8, RZ, RZ, R4 ;  /* 0x000000ffff087224 */ /* 0x001fe200078e0004 */
[----:B------:R-:W-:Y:S01]  /*0710*/  MOV R9, R6 ;  /* 0x0000000600097202 */ /* 0x000fe20000000f00 */
[----:B------:R-:W-:Y:S01]  /*0720*/  IMAD.MOV.U32 R10, RZ, RZ, R5 ;  /* 0x000000ffff0a7224 */ /* 0x000fe200078e0005 */
[----:B------:R-:W-:-:S07]  /*0730*/  MOV R11, R7 ;  /* 0x00000007000b7202 */ /* 0x000fce0000000f00 */
[----:B-1----:R-:W-:Y:S01]  /*0740*/  HMMA.16816.F32 R12, R8, R26, R12 ;  /* 0x0000001a080c723c */ /* 0x002fe2000000180c */
[----:B------:R-:W0:Y:S01]  /*0750*/  LDSM.16.M88.4 R8, [R3+0x40] ;  /* 0x000040000308783b */ /* 0x000e220000000200 */
[----:B------:R-:W-:Y:S01]  /*0760*/  IMAD.MOV.U32 R20, RZ, RZ, R4 ;  /* 0x000000ffff147224 */ /* 0x000fe200078e0004 */
[----:B------:R-:W-:Y:S01]  /*0770*/  MOV R21, R6 ;  /* 0x0000000600157202 */ /* 0x000fe20000000f00 */
[----:B------:R-:W-:Y:S01]  /*0780*/  IMAD.MOV.U32 R22, RZ, RZ, R5 ;  /* 0x000000ffff167224 */ /* 0x000fe200078e0005 */
[----:B------:R-:W1:Y:S01]  /*0790*/  LDSM.16.MT88.2 R26, [R0+0x1200] ;  /* 0x00120000001a783b */ /* 0x000e620000004100 */
[----:B------:R-:W-:-:S07]  /*07a0*/  MOV R23, R7 ;  /* 0x0000000700177202 */ /* 0x000fce0000000f00 */
[----:B--2---:R-:W-:Y:S01]  /*07b0*/  HMMA.16816.F32 R16, R20, R24, R16 ;  /* 0x000000181410723c */ /* 0x004fe20000001810 */
[----:B------:R-:W2:Y:S01]  /*07c0*/  LDSM.16.MT88.2 R24, [R0+0x1240] ;  /* 0x001240000018783b */ /* 0x000ea20000004100 */
        /* <DEDUP_REMOVED lines=8> */
[----:B-1----:R-:W-:Y:S01]  /*0850*/  HMMA.16816.F32 R12, R4, R26, R12 ;  /* 0x0000001a040c723c */ /* 0x002fe2000000180c */
[----:B------:R-:W0:Y:S04]  /*0860*/  LDSM.16.M88.4 R4, [R3+0x60] ;  /* 0x000060000304783b */ /* 0x000e280000000200 */
[----:B------:R-:W1:Y:S03]  /*0870*/  LDSM.16.MT88.2 R26, [R0+0x1b00] ;  /* 0x001b0000001a783b */ /* 0x000e660000004100 */
[----:B--2---:R-:W-:Y:S01]  /*0880*/  HMMA.16816.F32 R16, R20, R24, R16 ;  /* 0x000000181410723c */ /* 0x004fe20000001810 */
[----:B------:R-:W2:Y:S01]  /*0890*/  LDSM.16.MT88.2 R20, [R0+0x1b40] ;  /* 0x001b40000014783b */ /* 0x000ea20000004100 */
[----:B0-----:R-:W-:Y:S01]  /*08a0*/  IMAD.MOV.U32 R8, RZ, RZ, R4 ;  /* 0x000000ffff087224 */ /* 0x001fe200078e0004 */
[----:B------:R-:W-:Y:S01]  /*08b0*/  MOV R9, R6 ;  /* 0x0000000600097202 */ /* 0x000fe20000000f00 */
[----:B------:R-:W-:Y:S01]  /*08c0*/  IMAD.MOV.U32 R10, RZ, RZ, R5 ;  /* 0x000000ffff0a7224 */ /* 0x000fe200078e0005 */
[----:B------:R-:W-:-:S07]  /*08d0*/  MOV R11, R7 ;  /* 0x00000007000b7202 */ /* 0x000fce0000000f00 */
[C---:B-1----:R-:W-:Y:S01]  /*08e0*/  HMMA.16816.F32 R12, R8.reuse, R26, R12 ;  /* 0x0000001a080c723c */ /* 0x042fe2000000180c */
[----:B------:R-:W-:Y:S07]  /*08f0*/  BAR.SYNC.DEFER_BLOCKING 0x0 ;  /* 0x0000000000007b1d */ /* 0x000fee0000010000 */
[----:B--2---:R-:W-:Y:S01]  /*0900*/  HMMA.16816.F32 R8, R8, R20, R16 ;  /* 0x000000140808723c */ /* 0x004fe20000001810 */
[----:B------:R-:W-:-:S04]  /*0910*/  VIADD R5, R38, 0x40 ;  /* 0x0000004026057836 */ /* 0x000fc80000000000 */
[----:B------:R-:W-:-:S06]  /*0920*/  IMAD.WIDE R4, R5, 0x2, R44 ;  /* 0x0000000205047825 */ /* 0x000fcc00078e022c */
[----:B------:R-:W-:Y:S04]  /*0930*/  STG.E desc[UR8][R42.64], R12 ;  /* 0x0000000c2a007986 */ /* 0x000fe8000c101908 */
[----:B------:R-:W-:Y:S04]  /*0940*/  STG.E desc[UR8][R42.64+0x4], R13 ;  /* 0x0000040d2a007986 */ /* 0x000fe8000c101908 */
[----:B------:R-:W-:Y:S04]  /*0950*/  STG.E desc[UR8][R40.64], R14 ;  /* 0x0000000e28007986 */ /* 0x000fe8000c101908 */
[----:B------:R-:W-:Y:S04]  /*0960*/  STG.E desc[UR8][R40.64+0x4], R15 ;  /* 0x0000040f28007986 */ /* 0x000fe8000c101908 */
[----:B------:R-:W-:Y:S04]  /*0970*/  STG.E desc[UR8][R42.64+0x80], R8 ;  /* 0x000080082a007986 */ /* 0x000fe8000c101908 */
[----:B------:R-:W-:Y:S04]  /*0980*/  STG.E desc[UR8][R42.64+0x84], R9 ;  /* 0x000084092a007986 */ /* 0x000fe8000c101908 */
[----:B------:R-:W-:Y:S04]  /*0990*/  STG.E desc[UR8][R40.64+0x80], R10 ;  /* 0x0000800a28007986 */ /* 0x000fe8000c101908 */
[----:B------:R-:W-:Y:S04]  /*09a0*/  STG.E desc[UR8][R40.64+0x84], R11 ;  /* 0x0000840b28007986 */ /* 0x000fe8000c101908 */
[----:B------:R-:W2:Y:S01]  /*09b0*/  LDG.E.128 R4, desc[UR8][R4.64] ;  /* 0x0000000804047981 */ /* 0x000ea2000c1e1d00 */
[----:B------:R-:W-:-:S05]  /*09c0*/  LEA R37, R34, R37, 0x6 ;  /* 0x0000002522257211 */ /* 0x000fca00078e30ff */
[----:B------:R-:W-:-:S06]  /*09d0*/  IMAD.WIDE R20, R37, 0x2, R28 ;  /* 0x0000000225147825 */ /* 0x000fcc00078e021c */
[----:B------:R-:W3:Y:S01]  /*09e0*/  LDG.E.128 R20, desc[UR8][R20.64] ;  /* 0x0000000814147981 */ /* 0x000ee2000c1e1d00 */
[C---:B------:R-:W-:Y:S01]  /*09f0*/  LEA R36, R34.reuse, R36, 0x6 ;  /* 0x0000002422247211 */ /* 0x040fe200078e30ff */
[C---:B------:R-:W-:Y:S02]  /*0a00*/  IMAD R30, R34.reuse, 0x40, R30 ;  /* 0x00000040221e7824 */ /* 0x040fe400078e021e */
[----:B------:R-:W-:Y:S01]  /*0a10*/  IMAD R31, R34, 0x40, R31 ;  /* 0x00000040221f7824 */ /* 0x000fe200078e021f */
[----:B------:R0:W-:Y:S01]  /*0a20*/  STL.128 [R2], R12 ;  /* 0x0000000c02007387 */ /* 0x0001e20000100c00 */
[----:B------:R-:W-:-:S04]  /*0a30*/  IMAD.WIDE R16, R30, 0x2, R28 ;  /* 0x000000021e107825 */ /* 0x000fc800078e021c */
[--C-:B------:R-:W-:Y:S01]  /*0a40*/  IMAD.WIDE R24, R31, 0x2, R28.reuse ;  /* 0x000000021f187825 */ /* 0x100fe200078e021c */
[----:B------:R1:W-:Y:S04]  /*0a50*/  STL.128 [R2+0x40], R8 ;  /* 0x0000400802007387 */ /* 0x0003e80000100c00 */
[----:B------:R-:W4:Y:S01]  /*0a60*/  LDG.E.128 R16, desc[UR8][R16.64] ;  /* 0x0000000810107981 */ /* 0x000f22000c1e1d00 */
[----:B0-----:R-:W-:-:S06]  /*0a70*/  IMAD.WIDE R12, R36, 0x2, R28 ;  /* 0x00000002240c7825 */ /* 0x001fcc00078e021c */
[----:B------:R-:W5:Y:S04]  /*0a80*/  LDG.E.128 R12, desc[UR8][R12.64] ;  /* 0x000000080c0c7981 */ /* 0x000f68000c1e1d00 */
[----:B-1----:R-:W5:Y:S04]  /*0a90*/  LDG.E.128 R8, desc[UR8][R24.64] ;  /* 0x0000000818087981 */ /* 0x002f68000c1e1d00 */
        /* <DEDUP_REMOVED lines=10> */
[-C--:B0-----:R-:W-:Y:S01]  /*0b40*/  MOV R24, R8.reuse ;  /* 0x0000000800187202 */ /* 0x081fe20000000f00 */
[--C-:B------:R-:W-:Y:S01]  /*0b50*/  IMAD.MOV.U32 R25, RZ, RZ, R10.reuse ;  /* 0x000000ffff197224 */ /* 0x100fe200078e000a */
[-C--:B------:R-:W-:Y:S01]  /*0b60*/  MOV R26, R9.reuse ;  /* 0x00000009001a7202 */ /* 0x080fe20000000f00 */
[--C-:B------:R-:W-:Y:S01]  /*0b70*/  IMAD.MOV.U32 R27, RZ, RZ, R11.reuse ;  /* 0x000000ffff1b7224 */ /* 0x100fe200078e000b */
[----:B------:R-:W-:Y:S01]  /*0b80*/  MOV R16, R8 ;  /* 0x0000000800107202 */ /* 0x000fe20000000f00 */
[----:B------:R-:W-:Y:S01]  /*0b90*/  IMAD.MOV.U32 R17, RZ, RZ, R10 ;  /* 0x000000ffff117224 */ /* 0x000fe200078e000a */
[----:B------:R-:W-:Y:S01]  /*0ba0*/  MOV R18, R9 ;  /* 0x0000000900127202 */ /* 0x000fe20000000f00 */
[----:B------:R-:W-:-:S03]  /*0bb0*/  IMAD.MOV.U32 R19, RZ, RZ, R11 ;  /* 0x000000ffff137224 */ /* 0x000fc600078e000b */
[----:B--2---:R-:W-:Y:S01]  /*0bc0*/  HMMA.16816.F32 R12, R24, R12, R4 ;  /* 0x0000000c180c723c */ /* 0x004fe20000001804 */
[----:B------:R-:W3:Y:S04]  /*0bd0*/  LDSM.16.MT88.2 R24, [R0+0x40] ;  /* 0x000040000018783b */ /* 0x000ee80000004100 */
[----:B------:R-:W0:Y:S04]  /*0be0*/  LDSM.16.M88.4 R4, [R3+0x20] ;  /* 0x000020000304783b */ /* 0x000e280000000200 */
[----:B------:R-:W1:Y:S01]  /*0bf0*/  LDSM.16.MT88.2 R26, [R0+0x900] ;  /* 0x00090000001a783b */ /* 0x000e620000004100 */
[----:B---3--:R-:W-:Y:S03]  /*0c00*/  HMMA.16816.F32 R16, R16, R24, R20 ;  /* 0x000000181010723c */ /* 0x008fe60000001814 */
[----:B------:R-:W2:Y:S01]  /*0c10*/  LDSM.16.MT88.2 R24, [R0+0x940] ;  /* 0x000940000018783b */ /* 0x000ea20000004100 */
[----:B0-----:R-:W-:Y:S01]  /*0c20*/  MOV R8, R4 ;  /* 0x0000000400087202 */ /* 0x001fe20000000f00 */
[----:B------:R-:W-:Y:S01]  /*0c30*/  IMAD.MOV.U32 R9, RZ, RZ, R6 ;  /* 0x000000ffff097224 */ /* 0x000fe200078e0006 */
[----:B------:R-:W-:Y:S01]  /*0c40*/  MOV R10, R5 ;  /* 0x00000005000a7202 */ /* 0x000fe20000000f00 */
[----:B------:R-:W-:-:S07]  /*0c50*/  IMAD.MOV.U32 R11, RZ, RZ, R7 ;  /* 0x000000ffff0b7224 */ /* 0x000fce00078e0007 */
[----:B-1----:R-:W-:Y:S01]  /*0c60*/  HMMA.16816.F32 R12, R8, R26, R12 ;  /* 0x0000001a080c723c */ /* 0x002fe2000000180c */
[----:B------:R-:W0:Y:S01]  /*0c70*/  LDSM.16.M88.4 R8, [R3+0x40] ;  /* 0x000040000308783b */ /* 0x000e220000000200 */
[----:B------:R-:W-:Y:S01]  /*0c80*/  MOV R20, R4 ;  /* 0x0000000400147202 */ /* 0x000fe20000000f00 */
[----:B------:R-:W-:Y:S01]  /*0c90*/  IMAD.MOV.U32 R21, RZ, RZ, R6 ;  /* 0x000000ffff157224 */ /* 0x000fe200078e0006 */
[----:B------:R-:W-:Y:S01]  /*0ca0*/  MOV R22, R5 ;  /* 0x0000000500167202 */ /* 0x000fe20000000f00 */
[----:B------:R-:W1:Y:S01]  /*0cb0*/  LDSM.16.MT88.2 R26, [R0+0x1200] ;  /* 0x00120000001a783b */ /* 0x000e620000004100 */
[----:B------:R-:W-:-:S07]  /*0cc0*/  IMAD.MOV.U32 R23, RZ, RZ, R7 ;  /* 0x000000ffff177224 */ /* 0x000fce00078e0007 */
[----:B--2---:R-:W-:Y:S01]  /*0cd0*/  HMMA.16816.F32 R16, R20, R24, R16 ;  /* 0x000000181410723c */ /* 0x004fe20000001810 */
[----:B------:R-:W2:Y:S01]  /*0ce0*/  LDSM.16.MT88.2 R24, [R0+0x1240] ;  /* 0x001240000018783b */ /* 0x000ea20000004100 */
        /* <DEDUP_REMOVED lines=8> */
[----:B-1----:R-:W-:Y:S01]  /*0d70*/  HMMA.16816.F32 R12, R4, R26, R12 ;  /* 0x0000001a040c723c */ /* 0x002fe2000000180c */
[----:B------:R-:W0:Y:S04]  /*0d80*/  LDSM.16.M88.4 R4, [R3+0x60] ;  /* 0x000060000304783b */ /* 0x000e280000000200 */
[----:B------:R-:W1:Y:S03]  /*0d90*/  LDSM.16.MT88.2 R26, [R0+0x1b00] ;  /* 0x001b0000001a783b */ /* 0x000e660000004100 */
[----:B--2---:R-:W-:Y:S01]  /*0da0*/  HMMA.16816.F32 R16, R20, R24, R16 ;  /* 0x000000181410723c */ /* 0x004fe20000001810 */
[----:B------:R-:W2:Y:S01]  /*0db0*/  LDSM.16.MT88.2 R20, [R0+0x1b40] ;  /* 0x001b40000014783b */ /* 0x000ea20000004100 */
[----:B0-----:R-:W-:Y:S01]  /*0dc0*/  MOV R8, R4 ;  /* 0x0000000400087202 */ /* 0x001fe20000000f00 */
[----:B------:R-:W-:Y:S01]  /*0dd0*/  IMAD.MOV.U32 R9, RZ, RZ, R6 ;  /* 0x000000ffff097224 */ /* 0x000fe200078e0006 */
[----:B------:R-:W-:Y:S01]  /*0de0*/  MOV R10, R5 ;  /* 0x00000005000a7202 */ /* 0x000fe20000000f00 */
[----:B------:R-:W-:-:S07]  /*0df0*/  IMAD.MOV.U32 R11, RZ, RZ, R7 ;  /* 0x000000ffff0b7224 */ /* 0x000fce00078e0007 */
[C---:B-1----:R-:W-:Y:S01]  /*0e00*/  HMMA.16816.F32 R12, R8.reuse, R26, R12 ;  /* 0x0000001a080c723c */ /* 0x042fe2000000180c */
[----:B------:R-:W-:Y:S07]  /*0e10*/  BAR.SYNC.DEFER_BLOCKING 0x0 ;  /* 0x0000000000007b1d */ /* 0x000fee0000010000 */
[----:B--2---:R-:W-:Y:S01]  /*0e20*/  HMMA.16816.F32 R8, R8, R20, R16 ;  /* 0x000000140808723c */ /* 0x004fe20000001810 */
[----:B------:R-:W-:-:S05]  /*0e30*/  IADD3 R5, PT, PT, R38, 0x80, RZ ;  /* 0x0000008026057810 */ /* 0x000fca0007ffe0ff */
[----:B------:R-:W-:-:S05]  /*0e40*/  IMAD.WIDE R4, R5, 0x2, R44 ;  /* 0x0000000205047825 */ /* 0x000fca00078e022c */
        /* <DEDUP_REMOVED lines=9> */
[----:B------:R-:W-:-:S04]  /*0ee0*/  IMAD R37, R34, 0x40, R37 ;  /* 0x0000004022257824 */ /* 0x000fc800078e0225 */
[----:B------:R-:W-:-:S06]  /*0ef0*/  IMAD.WIDE R20, R37, 0x2, R28 ;  /* 0x0000000225147825 */ /* 0x000fcc00078e021c */
[----:B------:R-:W3:Y:S01]  /*0f00*/  LDG.E.128 R20, desc[UR8][R20.64] ;  /* 0x0000000814147981 */ /* 0x000ee2000c1e1d00 */
[C---:B------:R-:W-:Y:S01]  /*0f10*/  LEA R30, R34.reuse, R30, 0x6 ;  /* 0x0000001e221e7211 */ /* 0x040fe200078e30ff */
[C---:B------:R-:W-:Y:S01]  /*0f20*/  IMAD R36, R34.reuse, 0x40, R36 ;  /* 0x0000004022247824 */ /* 0x040fe200078e0224 */
[----:B------:R-:W-:Y:S01]  /*0f30*/  LEA R31, R34, R31, 0x6 ;  /* 0x0000001f221f7211 */ /* 0x000fe200078e30ff */
[----:B------:R0:W-:Y:S02]  /*0f40*/  STL.128 [R2], R12 ;  /* 0x0000000c02007387 */ /* 0x0001e40000100c00 */
        /* <DEDUP_REMOVED lines=75> */
[C---:B------:R-:W-:Y:S01]  /*1400*/  LEA R44, R34.reuse, R37, 0x6 ;  /* 0x00000025222c7211 */ /* 0x040fe200078e30ff */
[C---:B------:R-:W-:Y:S01]  /*1410*/  IMAD R45, R34.reuse, 0x40, R30 ;  /* 0x00000040222d7824 */ /* 0x040fe200078e021e */
[C---:B------:R-:W-:Y:S01]  /*1420*/  LEA R47, R34.reuse, R36, 0x6 ;  /* 0x00000024222f7211 */ /* 0x040fe200078e30ff */
[----:B------:R-:W-:-:S02]  /*1430*/  IMAD R46, R34, 0x40, R31 ;  /* 0x00000040222e7824 */ /* 0x000fc400078e021f */
[----:B------:R-:W-:-:S04]  /*1440*/  IMAD.WIDE R8, R44, 0x2, R28 ;  /* 0x000000022c087825 */ /* 0x000fc800078e021c */
[--C-:B------:R-:W-:Y:S01]  /*1450*/  IMAD.WIDE R18, R45, 0x2, R28.reuse ;  /* 0x000000022d127825 */ /* 0x100fe200078e021c */
[----:B------:R0:W-:Y:S03]  /*1460*/  STL.128 [R2], R12 ;  /* 0x0000000c02007387 */ /* 0x0001e60000100c00 */
[--C-:B------:R-:W-:Y:S01]  /*1470*/  IMAD.WIDE R16, R47, 0x2, R28.reuse ;  /* 0x000000022f107825 */ /* 0x100fe200078e021c */
[----:B------:R-:W3:Y:S03]  /*1480*/  LDG.E.128 R8, desc[UR8][R8.64] ;  /* 0x0000000808087981 */ /* 0x000ee6000c1e1d00 */
[----:B------:R-:W-:-:S06]  /*1490*/  IMAD.WIDE R24, R46, 0x2, R28 ;  /* 0x000000022e187825 */ /* 0x000fcc00078e021c */
[----:B------:R-:W4:Y:S04]  /*14a0*/  LDG.E.128 R24, desc[UR8][R24.64] ;  /* 0x0000000818187981 */ /* 0x000f28000c1e1d00 */
[----:B0-----:R-:W5:Y:S04]  /*14b0*/  LDG.E.128 R12, desc[UR8][R18.64] ;  /* 0x00000008120c7981 */ /* 0x001f68000c1e1d00 */
[----:B------:R-:W5:Y:S04]  /*14c0*/  LDG.E.128 R16, desc[UR8][R16.64] ;  /* 0x0000000810107981 */ /* 0x000f68000c1e1d00 */
[----:B------:R0:W-:Y:S04]  /*14d0*/  STL.128 [R2+0x40], R4 ;  /* 0x0000400402007387 */ /* 0x0001e80000100c00 */
[----:B0-----:R-:W5:Y:S04]  /*14e0*/  LDL.128 R4, [R2] ;  /* 0x0000000002047983 */ /* 0x001f680000100c00 */
[----:B--2---:R0:W-:Y:S04]  /*14f0*/  STS.128 [R33], R20 ;  /* 0x0000001421007388 */ /* 0x0041e80000000c00 */
[----:B0-----:R-:W2:Y:S04]  /*1500*/  LDL.128 R20, [R2+0x40] ;  /* 0x0000400002147983 */ /* 0x001ea80000100c00 */
[----:B---3--:R-:W-:Y:S04]  /*1510*/  STS.128 [R32], R8 ;  /* 0x0000000820007388 */ /* 0x008fe80000000c00 */
[----:B----4-:R-:W-:Y:S04]  /*1520*/  STS.128 [R32+0x1b00], R24 ;  /* 0x001b001820007388 */ /* 0x010fe80000000c00 */
[----:B-----5:R-:W-:Y:S04]  /*1530*/  STS.128 [R32+0x900], R12 ;  /* 0x0009000c20007388 */ /* 0x020fe80000000c00 */
[----:B------:R-:W-:Y:S01]  /*1540*/  STS.128 [R32+0x1200], R16 ;  /* 0x0012001020007388 */ /* 0x000fe20000000c00 */
[----:B------:R-:W-:Y:S06]  /*1550*/  BAR.SYNC.DEFER_BLOCKING 0x0 ;  /* 0x0000000000007b1d */ /* 0x000fec0000010000 */
[----:B------:R-:W0:Y:S04]  /*1560*/  LDSM.16.M88.4 R24, [R3] ;  /* 0x000000000318783b */ /* 0x000e280000000200 */
[----:B------:R-:W1:Y:S04]  /*1570*/  LDSM.16.MT88.2 R12, [R0] ;  /* 0x00000000000c783b */ /* 0x000e680000004100 */
[----:B------:R-:W3:Y:S04]  /*1580*/  LDSM.16.M88.4 R8, [R3+0x20] ;  /* 0x000020000308783b */ /* 0x000ee80000000200 */
[----:B------:R-:W4:Y:S01]  /*1590*/  LDSM.16.MT88.2 R36, [R0+0x900] ;  /* 0x000900000024783b */ /* 0x000f220000004100 */
[----:B0-----:R-:W-:Y:S01]  /*15a0*/  MOV R28, R24 ;  /* 0x00000018001c7202 */ /* 0x001fe20000000f00 */
[----:B------:R-:W-:Y:S01]  /*15b0*/  IMAD.MOV.U32 R29, RZ, RZ, R26 ;  /* 0x000000ffff1d7224 */ /* 0x000fe200078e001a */
[----:B------:R-:W-:Y:S01]  /*15c0*/  MOV R30, R25 ;  /* 0x00000019001e7202 */ /* 0x000fe20000000f00 */
[----:B------:R-:W-:-:S07]  /*15d0*/  IMAD.MOV.U32 R31, RZ, RZ, R27 ;  /* 0x000000ffff1f7224 */ /* 0x000fce00078e001b */
[----:B-1----:R-:W-:Y:S01]  /*15e0*/  HMMA.16816.F32 R12, R28, R12, R4 ;  /* 0x0000000c1c0c723c */ /* 0x002fe20000001804 */
[----:B------:R-:W2:Y:S01]  /*15f0*/  LDSM.16.MT88.2 R6, [R0+0x40] ;  /* 0x000040000006783b */ /* 0x000ea20000004100 */
[----:B---3--:R-:W-:Y:S01]  /*1600*/  MOV R16, R8 ;  /* 0x0000000800107202 */ /* 0x008fe20000000f00 */
[----:B------:R-:W-:Y:S01]  /*1610*/  IMAD.MOV.U32 R17, RZ, RZ, R10 ;  /* 0x000000ffff117224 */ /* 0x000fe200078e000a */
[----:B------:R-:W-:Y:S01]  /*1620*/  MOV R18, R9 ;  /* 0x0000000900127202 */ /* 0x000fe20000000f00 */
[----:B------:R-:W-:Y:S01]  /*1630*/  IMAD.MOV.U32 R19, RZ, RZ, R11 ;  /* 0x000000ffff137224 */ /* 0x000fe200078e000b */
[----:B------:R-:W0:Y:S04]  /*1640*/  LDSM.16.MT88.2 R4, [R0+0x940] ;  /* 0x000940000004783b */ /* 0x000e280000004100 */
[----:B------:R-:W-:Y:S10]  /*1650*/  LDSM.16.MT88.2 R28, [R0+0x1240] ;  /* 0x00124000001c783b */ /* 0x000ff40000004100 */
[----:B----4-:R-:W-:Y:S01]  /*1660*/  HMMA.16816.F32 R12, R16, R36, R12 ;  /* 0x00000024100c723c */ /* 0x010fe2000000180c */
[----:B------:R-:W-:Y:S01]  /*1670*/  MOV R16, R24 ;  /* 0x0000001800107202 */ /* 0x000fe20000000f00 */
[----:B------:R-:W-:Y:S01]  /*1680*/  IMAD.MOV.U32 R17, RZ, RZ, R26 ;  /* 0x000000ffff117224 */ /* 0x000fe200078e001a */
[----:B------:R-:W-:Y:S01]  /*1690*/  MOV R18, R25 ;  /* 0x0000001900127202 */ /* 0x000fe20000000f00 */
[----:B------:R-:W-:-:S02]  /*16a0*/  IMAD.MOV.U32 R19, RZ, RZ, R27 ;  /* 0x000000ffff137224 */ /* 0x000fc400078e001b */
[----:B------:R-:W1:Y:S01]  /*16b0*/  LDSM.16.M88.4 R24, [R3+0x40] ;  /* 0x000040000318783b */ /* 0x000e620000000200 */
[----:B------:R-:W-:-:S06]  /*16c0*/  UIADD3 UR4, UPT, UPT, UR4, 0x100, URZ ;  /* 0x0000010004047890 */ /* 0x000fcc000fffe0ff */
[----:B------:R-:W-:Y:S01]  /*16d0*/  ISETP.LE.AND P1, PT, R39, UR4, PT ;  /* 0x0000000427007c0c */ /* 0x000fe2000bf23270 */
[----:B------:R-:W-:Y:S01]  /*16e0*/  IMAD R36, R34, 0x40, R47 ;  /* 0x0000004022247824 */ /* 0x000fe200078e022f */
[----:B------:R-:W-:Y:S01]  /*16f0*/  IADD3 R38, PT, PT, R38, 0x100, RZ ;  /* 0x0000010026267810 */ /* 0x000fe20007ffe0ff */
[C---:B------:R-:W-:Y:S01]  /*1700*/  IMAD R30, R34.reuse, 0x40, R45 ;  /* 0x00000040221e7824 */ /* 0x040fe200078e022d */
[C---:B------:R-:W-:Y:S02]  /*1710*/  LEA R31, R34.reuse, R46, 0x6 ;  /* 0x0000002e221f7211 */ /* 0x040fe400078e30ff */
[----:B------:R-:W-:Y:S01]  /*1720*/  LEA R37, R34, R44, 0x6 ;  /* 0x0000002c22257211 */ /* 0x000fe200078e30ff */
[----:B--2---:R-:W-:Y:S01]  /*1730*/  HMMA.16816.F32 R16, R16, R6, R20 ;  /* 0x000000061010723c */ /* 0x004fe20000001814 */
[----:B------:R-:W2:Y:S01]  /*1740*/  LDSM.16.MT88.2 R6, [R0+0x1200] ;  /* 0x001200000006783b */ /* 0x000ea20000004100 */
[----:B------:R-:W-:Y:S01]  /*1750*/  MOV R20, R8 ;  /* 0x0000000800147202 */ /* 0x000fe20000000f00 */
[----:B------:R-:W-:Y:S01]  /*1760*/  IMAD.MOV.U32 R21, RZ, RZ, R10 ;  /* 0x000000ffff157224 */ /* 0x000fe200078e000a */
[----:B------:R-:W-:Y:S01]  /*1770*/  MOV R22, R9 ;  /* 0x0000000900167202 */ /* 0x000fe20000000f00 */
[----:B------:R-:W-:-:S02]  /*1780*/  IMAD.MOV.U32 R23, RZ, RZ, R11 ;  /* 0x000000ffff177224 */ /* 0x000fc400078e000b */
[----:B------:R-:W3:-:S13]  /*1790*/  LDSM.16.M88.4 R8, [R3+0x60] ;  /* 0x000060000308783b */ /* 0x000eda0000000200 */
[----:B0-----:R-:W-:Y:S01]  /*17a0*/  HMMA.16816.F32 R16, R20, R4, R16 ;  /* 0x000000041410723c */ /* 0x001fe20000001810 */
[-C--:B-1----:R-:W-:Y:S01]  /*17b0*/  MOV R20, R24.reuse ;  /* 0x0000001800147202 */ /* 0x082fe20000000f00 */
[--C-:B------:R-:W-:Y:S01]  /*17c0*/  IMAD.MOV.U32 R21, RZ, RZ, R26.reuse ;  /* 0x000000ffff157224 */ /* 0x100fe200078e001a */
[----:B------:R-:W-:Y:S01]  /*17d0*/  MOV R22, R25 ;  /* 0x0000001900167202 */ /* 0x000fe20000000f00 */
[----:B------:R-:W-:Y:S01]  /*17e0*/  IMAD.MOV.U32 R23, RZ, RZ, R27 ;  /* 0x000000ffff177224 */ /* 0x000fe200078e001b */
[----:B------:R-:W-:Y:S01]  /*17f0*/  MOV R4, R24 ;  /* 0x0000001800047202 */ /* 0x000fe20000000f00 */
[----:B------:R-:W-:-:S05]  /*1800*/  IMAD.MOV.U32 R5, RZ, RZ, R26 ;  /* 0x000000ffff057224 */ /* 0x000fca00078e001a */
[----:B--2---:R-:W-:Y:S01]  /*1810*/  HMMA.16816.F32 R12, R20, R6, R12 ;  /* 0x00000006140c723c */ /* 0x004fe2000000180c */
[----:B------:R-:W0:Y:S04]  /*1820*/  LDSM.16.MT88.2 R22, [R0+0x1b00] ;  /* 0x001b00000016783b */ /* 0x000e280000004100 */
[----:B------:R-:W1:Y:S01]  /*1830*/  LDSM.16.MT88.2 R20, [R0+0x1b40] ;  /* 0x001b40000014783b */ /* 0x000e620000004100 */
[----:B------:R-:W-:Y:S01]  /*1840*/  MOV R6, R25 ;  /* 0x0000001900067202 */ /* 0x000fe20000000f00 */
[----:B------:R-:W-:-:S07]  /*1850*/  IMAD.MOV.U32 R7, RZ, RZ, R27 ;  /* 0x000000ffff077224 */ /* 0x000fce00078e001b */
[----:B------:R-:W-:Y:S01]  /*1860*/  HMMA.16816.F32 R4, R4, R28, R16 ;  /* 0x0000001c0404723c */ /* 0x000fe20000001810 */
[----:B---3--:R-:W-:Y:S01]  /*1870*/  MOV R16, R8 ;  /* 0x0000000800107202 */ /* 0x008fe20000000f00 */
[----:B------:R-:W-:Y:S01]  /*1880*/  IMAD.MOV.U32 R17, RZ, RZ, R10 ;  /* 0x000000ffff117224 */ /* 0x000fe200078e000a */
[----:B------:R-:W-:Y:S01]  /*1890*/  MOV R18, R9 ;  /* 0x0000000900127202 */ /* 0x000fe20000000f00 */
[----:B------:R-:W-:-:S07]  /*18a0*/  IMAD.MOV.U32 R19, RZ, RZ, R11 ;  /* 0x000000ffff137224 */ /* 0x000fce00078e000b */
[C---:B0-----:R-:W-:Y:S01]  /*18b0*/  HMMA.16816.F32 R12, R16.reuse, R22, R12 ;  /* 0x00000016100c723c */ /* 0x041fe2000000180c */
[----:B------:R-:W-:Y:S08]  /*18c0*/  BAR.SYNC.DEFER_BLOCKING 0x0 ;  /* 0x0000000000007b1d */ /* 0x000ff00000010000 */
[----:B-1----:R-:W-:Y:S10]  /*18d0*/  HMMA.16816.F32 R4, R16, R20, R4 ;  /* 0x000000141004723c */ /* 0x002ff40000001804 */
[----:B------:R0:W-:Y:S09]  /*18e0*/  STL.128 [R2], R12 ;  /* 0x0000000c02007387 */ /* 0x0001f20000100c00 */
[----:B------:R0:W-:Y:S04]  /*18f0*/  STL.128 [R2+0x40], R4 ;  /* 0x0000400402007387 */ /* 0x0001e80000100c00 */
[----:B------:R0:W-:Y:S04]  /*1900*/  STG.E desc[UR8][R42.64], R12 ;  /* 0x0000000c2a007986 */ /* 0x0001e8000c101908 */
[----:B------:R0:W-:Y:S04]  /*1910*/  STG.E desc[UR8][R42.64+0x4], R13 ;  /* 0x0000040d2a007986 */ /* 0x0001e8000c101908 */
[----:B------:R0:W-:Y:S04]  /*1920*/  STG.E desc[UR8][R40.64], R14 ;  /* 0x0000000e28007986 */ /* 0x0001e8000c101908 */
[----:B------:R0:W-:Y:S04]  /*1930*/  STG.E desc[UR8][R40.64+0x4], R15 ;  /* 0x0000040f28007986 */ /* 0x0001e8000c101908 */
[----:B------:R0:W-:Y:S04]  /*1940*/  STG.E desc[UR8][R42.64+0x80], R4 ;  /* 0x000080042a007986 */ /* 0x0001e8000c101908 */
[----:B------:R0:W-:Y:S04]  /*1950*/  STG.E desc[UR8][R42.64+0x84], R5 ;  /* 0x000084052a007986 */ /* 0x0001e8000c101908 */
[----:B------:R0:W-:Y:S04]  /*1960*/  STG.E desc[UR8][R40.64+0x80], R6 ;  /* 0x0000800628007986 */ /* 0x0001e8000c101908 */
[----:B------:R0:W-:Y:S01]  /*1970*/  STG.E desc[UR8][R40.64+0x84], R7 ;  /* 0x0000840728007986 */ /* 0x0001e2000c101908 */
[----:B------:R-:W-:Y:S05]  /*1980*/  @!P1 BRA `(.L_x_1) ;  /* 0xffffffe800cc9947 */ /* 0x000fea000383ffff */
.L_x_0:
[----:B0-----:R-:W-:-:S05]  /*1990*/  VIADD R4, R35, -UR4 ;  /* 0x8000000423047c36 */ /* 0x001fca0008000000 */
[----:B------:R-:W-:-:S13]  /*19a0*/  ISETP.GT.AND P1, PT, R4, 0x40, PT ;  /* 0x000000400400780c */ /* 0x000fda0003f24270 */
[----:B------:R-:W-:Y:S05]  /*19b0*/  @!P1 BRA `(.L_x_2) ;  /* 0x0000000800809947 */ /* 0x000fea0003800000 */
[----:B------:R-:W0:Y:S08]  /*19c0*/  LDC.64 R46, c[0x0][0x380] ;  /* 0x0000e000ff2e7b82 */ /* 0x000e300000000a00 */
        /* <DEDUP_REMOVED lines=20> */
[----:B------:R-:W2:Y:S04]  /*1b10*/  LDSM.16.MT88.2 R4, [R0] ;  /* 0x000000000004783b */ /* 0x000ea80000004100 */
[----:B------:R-:W-:Y:S01]  /*1b20*/  LDSM.16.MT88.2 R28, [R0+0x1240] ;  /* 0x00124000001c783b */ /* 0x000fe20000004100 */
[-C--:B0-----:R-:W-:Y:S01]  /*1b30*/  MOV R24, R8.reuse ;  /* 0x0000000800187202 */ /* 0x081fe20000000f00 */
[--C-:B------:R-:W-:Y:S01]  /*1b40*/  IMAD.MOV.U32 R25, RZ, RZ, R10.reuse ;  /* 0x000000ffff197224 */ /* 0x100fe200078e000a */
[-C--:B------:R-:W-:Y:S01]  /*1b50*/  MOV R26, R9.reuse ;  /* 0x00000009001a7202 */ /* 0x080fe20000000f00 */
[----:B------:R-:W-:Y:S01]  /*1b60*/  IMAD.MOV.U32 R27, RZ, RZ, R11 ;  /* 0x000000ffff1b7224 */ /* 0x000fe200078e000b */
[----:B------:R-:W-:Y:S01]  /*1b70*/  MOV R12, R8 ;  /* 0x00000008000c7202 */ /* 0x000fe20000000f00 */
[----:B------:R-:W-:Y:S01]  /*1b80*/  IMAD.MOV.U32 R13, RZ, RZ, R10 ;  /* 0x000000ffff0d7224 */ /* 0x000fe200078e000a */
[----:B------:R-:W-:-:S02]  /*1b90*/  MOV R14, R9 ;  /* 0x00000009000e7202 */ /* 0x000fc40000000f00 */
[----:B------:R-:W-:Y:S02]  /*1ba0*/  MOV R15, R11 ;  /* 0x0000000b000f7202 */ /* 0x000fe40000000f00 */
[----:B--2---:R-:W-:Y:S01]  /*1bb0*/  HMMA.16816.F32 R16, R24, R4, R16 ;  /* 0x000000041810723c */ /* 0x004fe20000001810 */
[----:B------:R-:W0:Y:S04]  /*1bc0*/  LDSM.16.M88.4 R4, [R3+0x20] ;  /* 0x000020000304783b */ /* 0x000e280000000200 */
[----:B------:R-:W1:Y:S04]  /*1bd0*/  LDSM.16.MT88.2 R24, [R0+0x900] ;  /* 0x000900000018783b */ /* 0x000e680000004100 */
[----:B------:R-:W3:Y:S01]  /*1be0*/  LDSM.16.MT88.2 R26, [R0+0x40] ;  /* 0x00004000001a783b */ /* 0x000ee20000004100 */
[----:B0-----:R-:W-:Y:S01]  /*1bf0*/  IMAD.MOV.U32 R8, RZ, RZ, R4 ;  /* 0x000000ffff087224 */ /* 0x001fe200078e0004 */
[----:B------:R-:W-:Y:S01]  /*1c00*/  MOV R9, R6 ;  /* 0x0000000600097202 */ /* 0x000fe20000000f00 */
[----:B------:R-:W-:Y:S01]  /*1c10*/  IMAD.MOV.U32 R11, RZ, RZ, R7 ;  /* 0x000000ffff0b7224 */ /* 0x000fe200078e0007 */
[----:B------:R-:W-:-:S07]  /*1c20*/  MOV R10, R5 ;  /* 0x00000005000a7202 */ /* 0x000fce0000000f00 */
[----:B-1----:R-:W-:Y:S01]  /*1c30*/  HMMA.16816.F32 R8, R8, R24, R16 ;  /* 0x000000180808723c */ /* 0x002fe20000001810 */
[----:B------:R-:W0:Y:S04]  /*1c40*/  LDSM.16.M88.4 R16, [R3+0x40] ;  /* 0x000040000310783b */ /* 0x000e280000000200 */
[----:B------:R-:W1:Y:S03]  /*1c50*/  LDSM.16.MT88.2 R24, [R0+0x1200] ;  /* 0x001200000018783b */ /* 0x000e660000004100 */
[----:B---3--:R-:W-:Y:S01]  /*1c60*/  HMMA.16816.F32 R12, R12, R26, R20 ;  /* 0x0000001a0c0c723c */ /* 0x008fe20000001814 */
[----:B------:R-:W2:Y:S01]  /*1c70*/  LDSM.16.MT88.2 R26, [R0+0x940] ;  /* 0x00094000001a783b */ /* 0x000ea20000004100 */
[----:B------:R-:W-:Y:S01]  /*1c80*/  MOV R20, R4 ;  /* 0x0000000400147202 */ /* 0x000fe20000000f00 */
[----:B------:R-:W-:Y:S01]  /*1c90*/  IMAD.MOV.U32 R22, RZ, RZ, R5 ;  /* 0x000000ffff167224 */ /* 0x000fe200078e0005 */
[----:B------:R-:W-:-:S02]  /*1ca0*/  MOV R21, R6 ;  /* 0x0000000600157202 */ /* 0x000fc40000000f00 */
[----:B------:R-:W-:Y:S02]  /*1cb0*/  MOV R23, R7 ;  /* 0x0000000700177202 */ /* 0x000fe40000000f00 */
[----:B0-----:R-:W-:Y:S01]  /*1cc0*/  MOV R4, R16 ;  /* 0x0000001000047202 */ /* 0x001fe20000000f00 */
[----:B------:R-:W-:Y:S01]  /*1cd0*/  IMAD.MOV.U32 R5, RZ, RZ, R18 ;  /* 0x000000ffff057224 */ /* 0x000fe200078e0012 */
[----:B------:R-:W-:Y:S02]  /*1ce0*/  MOV R6, R17 ;  /* 0x0000001100067202 */ /* 0x000fe40000000f00 */
[----:B------:R-:W-:-:S07]  /*1cf0*/  MOV R7, R19 ;  /* 0x0000001300077202 */ /* 0x000fce0000000f00 */
[----:B-1----:R-:W-:Y:S01]  /*1d00*/  HMMA.16816.F32 R8, R4, R24, R8 ;  /* 0x000000180408723c */ /* 0x002fe20000001808 */
[----:B------:R-:W0:Y:S04]  /*1d10*/  LDSM.16.M88.4 R4, [R3+0x60] ;  /* 0x000060000304783b */ /* 0x000e280000000200 */
[----:B------:R-:W-:Y:S03]  /*1d20*/  LDSM.16.MT88.2 R24, [R0+0x1b40] ;  /* 0x001b40000018783b */ /* 0x000fe60000004100 */
[----:B--2---:R-:W-:Y:S01]  /*1d30*/  HMMA.16816.F32 R12, R20, R26, R12 ;  /* 0x0000001a140c723c */ /* 0x004fe2000000180c */
[----:B------:R-:W1:Y:S01]  /*1d40*/  LDSM.16.MT88.2 R26, [R0+0x1b00] ;  /* 0x001b0000001a783b */ /* 0x000e620000004100 */
[----:B------:R-:W-:Y:S01]  /*1d50*/  IMAD.MOV.U32 R20, RZ, RZ, R16 ;  /* 0x000000ffff147224 */ /* 0x000fe200078e0010 */
[----:B------:R-:W-:Y:S01]  /*1d60*/  MOV R21, R18 ;  /* 0x0000001200157202 */ /* 0x000fe20000000f00 */
[----:B------:R-:W-:Y:S01]  /*1d70*/  IMAD.MOV.U32 R23, RZ, RZ, R19 ;  /* 0x000000ffff177224 */ /* 0x000fe200078e0013 */
[----:B------:R-:W-:-:S15]  /*1d80*/  MOV R22, R17 ;  /* 0x0000001100167202 */ /* 0x000fde0000000f00 */
[----:B------:R-:W-:Y:S01]  /*1d90*/  HMMA.16816.F32 R12, R20, R28, R12 ;  /* 0x0000001c140c723c */ /* 0x000fe2000000180c */
[----:B------:R-:W-:Y:S01]  /*1da0*/  BAR.SYNC.DEFER_BLOCKING 0x0 ;  /* 0x0000000000007b1d */ /* 0x000fe20000010000 */
[----:B0-----:R-:W-:Y:S01]  /*1db0*/  MOV R16, R4 ;  /* 0x0000000400107202 */ /* 0x001fe20000000f00 */
[----:B------:R-:W-:Y:S01]  /*1dc0*/  IMAD.MOV.U32 R18, RZ, RZ, R5 ;  /* 0x000000ffff127224 */ /* 0x000fe200078e0005 */
[----:B------:R-:W-:Y:S02]  /*1dd0*/  MOV R17, R6 ;  /* 0x0000000600117202 */ /* 0x000fe40000000f00 */
[----:B------:R-:W-:-:S07]  /*1de0*/  MOV R19, R7 ;  /* 0x0000000700137202 */ /* 0x000fce0000000f00 */
[C---:B-1----:R-:W-:Y:S08]  /*1df0*/  HMMA.16816.F32 R8, R16.reuse, R26, R8 ;  /* 0x0000001a1008723c */ /* 0x042ff00000001808 */
[----:B------:R-:W-:Y:S01]  /*1e00*/  HMMA.16816.F32 R12, R16, R24, R12 ;  /* 0x00000018100c723c */ /* 0x000fe2000000180c */
        /* <DEDUP_REMOVED lines=35> */
[----:B------:R-:W2:Y:S04]  /*2040*/  LDSM.16.MT88.2 R28, [R0+0x40] ;  /* 0x00004000001c783b */ /* 0x000ea80000004100 */
[----:B------:R-:W3:Y:S04]  /*2050*/  LDSM.16.M88.4 R8, [R3+0x20] ;  /* 0x000020000308783b */ /* 0x000ee80000000200 */
[----:B------:R-:W4:Y:S01]  /*2060*/  LDSM.16.MT88.2 R6, [R0+0x900] ;  /* 0x000900000006783b */ /* 0x000f220000004100 */
[----:B0-----:R-:W-:Y:S01]  /*2070*/  MOV R16, R24 ;  /* 0x0000001800107202 */ /* 0x001fe20000000f00 */
[----:B------:R-:W-:Y:S01]  /*2080*/  IMAD.MOV.U32 R18, RZ, RZ, R25 ;  /* 0x000000ffff127224 */ /* 0x000fe200078e0019 */
[----:B------:R-:W-:-:S02]  /*2090*/  MOV R17, R26 ;  /* 0x0000001a00117202 */ /* 0x000fc40000000f00 */
[----:B------:R-:W-:Y:S02]  /*20a0*/  MOV R19, R27 ;  /* 0x0000001b00137202 */ /* 0x000fe40000000f00 */
[----:B------:R-:W-:Y:S05]  /*20b0*/  LDSM.16.M88.4 R24, [R3+0x40] ;  /* 0x000040000318783b */ /* 0x000fea0000000200 */
[----:B-1----:R-:W-:Y:S01]  /*20c0*/  HMMA.16816.F32 R12, R16, R4, R12 ;  /* 0x00000004100c723c */ /* 0x002fe2000000180c */
[----:B------:R-:W0:Y:S01]  /*20d0*/  LDSM.16.MT88.2 R4, [R0+0x940] ;  /* 0x000940000004783b */ /* 0x000e220000004100 */
[----:B------:R-:W-:Y:S01]  /*20e0*/  PLOP3.LUT P0, PT, PT, PT, PT, 0x8, 0x80 ;  /* 0x000000000080781c */ /* 0x000fe20003f0e170 */
[C---:B------:R-:W-:Y:S01]  /*20f0*/  IMAD R36, R34.reuse, 0x40, R36 ;  /* 0x0000004022247824 */ /* 0x040fe200078e0224 */
[C---:B------:R-:W-:Y:S01]  /*2100*/  LEA R31, R34.reuse, R31, 0x6 ;  /* 0x0000001f221f7211 */ /* 0x040fe200078e30ff */
[C---:B------:R-:W-:Y:S01]  /*2110*/  IMAD R37, R34.reuse, 0x40, R37 ;  /* 0x0000004022257824 */ /* 0x040fe200078e0225 */
[----:B------:R-:W-:-:S02]  /*2120*/  LEA R30, R34, R30, 0x6 ;  /* 0x0000001e221e7211 */ /* 0x000fc400078e30ff */
[----:B------:R-:W-:Y:S01]  /*2130*/  IADD3 R38, PT, PT, R38, 0x80, RZ ;  /* 0x0000008026267810 */ /* 0x000fe20007ffe0ff */
[----:B------:R-:W-:Y:S01]  /*2140*/  UIADD3 UR4, UPT, UPT, UR4, 0x80, URZ ;  /* 0x0000008004047890 */ /* 0x000fe2000fffe0ff */
[----:B--2---:R-:W-:Y:S01]  /*2150*/  HMMA.16816.F32 R16, R16, R28, R20 ;  /* 0x0000001c1010723c */ /* 0x004fe20000001814 */
[----:B------:R-:W1:Y:S01]  /*2160*/  LDSM.16.MT88.2 R28, [R0+0x1200] ;  /* 0x00120000001c783b */ /* 0x000e620000004100 */
[----:B---3--:R-:W-:Y:S01]  /*2170*/  MOV R20, R8 ;  /* 0x0000000800147202 */ /* 0x008fe20000000f00 */
[----:B------:R-:W-:Y:S01]  /*2180*/  IMAD.MOV.U32 R21, RZ, RZ, R10 ;  /* 0x000000ffff157224 */ /* 0x000fe200078e000a */
[----:B------:R-:W-:Y:S02]  /*2190*/  MOV R22, R9 ;  /* 0x0000000900167202 */ /* 0x000fe40000000f00 */
[----:B------:R-:W-:Y:S02]  /*21a0*/  MOV R23, R11 ;  /* 0x0000000b00177202 */ /* 0x000fe40000000f00 */
[----:B------:R-:W-:Y:S05]  /*21b0*/  LDSM.16.M88.4 R8, [R3+0x60] ;  /* 0x000060000308783b */ /* 0x000fea0000000200 */
[C---:B----4-:R-:W-:Y:S01]  /*21c0*/  HMMA.16816.F32 R12, R20.reuse, R6, R12 ;  /* 0x00000006140c723c */ /* 0x050fe2000000180c */
[----:B------:R-:W2:Y:S07]  /*21d0*/  LDSM.16.MT88.2 R6, [R0+0x1240] ;  /* 0x001240000006783b */ /* 0x000eae0000004100 */
[----:B0-----:R-:W-:Y:S01]  /*21e0*/  HMMA.16816.F32 R16, R20, R4, R16 ;  /* 0x000000041410723c */ /* 0x001fe20000001810 */
[----:B------:R-:W0:Y:S01]  /*21f0*/  LDSM.16.MT88.2 R4, [R0+0x1b00] ;  /* 0x001b00000004783b */ /* 0x000e220000004100 */
[----:B------:R-:W-:Y:S01]  /*2200*/  IMAD.MOV.U32 R20, RZ, RZ, R24 ;  /* 0x000000ffff147224 */ /* 0x000fe200078e0018 */
[----:B------:R-:W-:Y:S01]  /*2210*/  MOV R21, R26 ;  /* 0x0000001a00157202 */ /* 0x000fe20000000f00 */
[----:B------:R-:W-:Y:S01]  /*2220*/  IMAD.MOV.U32 R23, RZ, RZ, R27 ;  /* 0x000000ffff177224 */ /* 0x000fe200078e001b */
[----:B------:R-:W-:-:S07]  /*2230*/  MOV R22, R25 ;  /* 0x0000001900167202 */ /* 0x000fce0000000f00 */
[C---:B-1----:R-:W-:Y:S01]  /*2240*/  HMMA.16816.F32 R12, R20.reuse, R28, R12 ;  /* 0x0000001c140c723c */ /* 0x042fe2000000180c */
[----:B------:R-:W1:Y:S07]  /*2250*/  LDSM.16.MT88.2 R28, [R0+0x1b40] ;  /* 0x001b4000001c783b */ /* 0x000e6e0000004100 */
[----:B--2---:R-:W-:Y:S01]  /*2260*/  HMMA.16816.F32 R16, R20, R6, R16 ;  /* 0x000000061410723c */ /* 0x004fe20000001810 */
[----:B------:R-:W-:Y:S01]  /*2270*/  MOV R20, R8 ;  /* 0x0000000800147202 */ /* 0x000fe20000000f00 */
[----:B------:R-:W-:Y:S01]  /*2280*/  IMAD.MOV.U32 R22, RZ, RZ, R9 ;  /* 0x000000ffff167224 */ /* 0x000fe200078e0009 */
[----:B------:R-:W-:-:S02]  /*2290*/  MOV R21, R10 ;  /* 0x0000000a00157202 */ /* 0x000fc40000000f00 */
[----:B------:R-:W-:Y:S02]  /*22a0*/  MOV R23, R11 ;  /* 0x0000000b00177202 */ /* 0x000fe40000000f00 */
[----:B------:R-:W-:Y:S02]  /*22b0*/  MOV R6, R9 ;  /* 0x0000000900067202 */ /* 0x000fe40000000f00 */
[----:B------:R-:W-:-:S03]  /*22c0*/  MOV R7, R11 ;  /* 0x0000000b00077202 */ /* 0x000fc60000000f00 */
[----:B0-----:R-:W-:Y:S01]  /*22d0*/  HMMA.16816.F32 R12, R20, R4, R12 ;  /* 0x00000004140c723c */ /* 0x001fe2000000180c */
[----:B------:R-:W-:Y:S01]  /*22e0*/  MOV R4, R8 ;  /* 0x0000000800047202 */ /* 0x000fe20000000f00 */
[----:B------:R-:W-:Y:S01]  /*22f0*/  IMAD.MOV.U32 R5, RZ, RZ, R10 ;  /* 0x000000ffff057224 */ /* 0x000fe200078e000a */
[----:B------:R-:W-:Y:S06]  /*2300*/  BAR.SYNC.DEFER_BLOCKING 0x0 ;  /* 0x0000000000007b1d */ /* 0x000fec0000010000 */
[----:B-1----:R-:W-:Y:S10]  /*2310*/  HMMA.16816.F32 R4, R4, R28, R16 ;  /* 0x0000001c0404723c */ /* 0x002ff40000001810 */
[----:B------:R0:W-:Y:S04]  /*2320*/  STL.128 [R2], R12 ;  /* 0x0000000c02007387 */ /* 0x0001e80000100c00 */
[----:B------:R0:W-:Y:S04]  /*2330*/  STG.E desc[UR8][R42.64], R12 ;  /* 0x0000000c2a007986 */ /* 0x0001e8000c101908 */
[----:B------:R0:W-:Y:S04]  /*2340*/  STG.E desc[UR8][R42.64+0x4], R13 ;  /* 0x0000040d2a007986 */ /* 0x0001e8000c101908 */
[----:B------:R0:W-:Y:S04]  /*2350*/  STG.E desc[UR8][R40.64], R14 ;  /* 0x0000000e28007986 */ /* 0x0001e8000c101908 */
[----:B------:R0:W-:Y:S04]  /*2360*/  STG.E desc[UR8][R40.64+0x4], R15 ;  /* 0x0000040f28007986 */ /* 0x0001e8000c101908 */
[----:B------:R0:W-:Y:S04]  /*2370*/  STG.E desc[UR8][R42.64+0x80], R4 ;  /* 0x000080042a007986 */ /* 0x0001e8000c101908 */
[----:B------:R0:W-:Y:S04]  /*2380*/  STG.E desc[UR8][R42.64+0x84], R5 ;  /* 0x000084052a007986 */ /* 0x0001e8000c101908 */
[----:B------:R0:W-:Y:S04]  /*2390*/  STL.128 [R2+0x40], R4 ;  /* 0x0000400402007387 */ /* 0x0001e80000100c00 */
[----:B------:R0:W-:Y:S04]  /*23a0*/  STG.E desc[UR8][R40.64+0x80], R6 ;  /* 0x0000800628007986 */ /* 0x0001e8000c101908 */
[----:B------:R0:W-:Y:S02]  /*23b0*/  STG.E desc[UR8][R40.64+0x84], R7 ;  /* 0x0000840728007986 */ /* 0x0001e4000c101908 */
.L_x_2:
[----:B------:R-:W-:-:S13]  /*23c0*/  ISETP.GT.OR P0, PT, R35, UR4, P0 ;  /* 0x0000000423007c0c */ /* 0x000fda0008704670 */
[----:B------:R-:W-:Y:S05]  /*23d0*/  @!P0 EXIT ;  /* 0x000000000000894d */ /* 0x000fea0003800000 */
[----:B0-----:R-:W0:Y:S01]  /*23e0*/  LDC.64 R4, c[0x0][0x380] ;  /* 0x0000e000ff047b82 */ /* 0x001e220000000a00 */
[----:B------:R-:W2:Y:S04]  /*23f0*/  LDL.128 R8, [R2] ;  /* 0x0000000002087983 */ /* 0x000ea80000100c00 */
[----:B------:R-:W3:Y:S03]  /*2400*/  LDL.128 R24, [R2+0x40] ;  /* 0x0000400002187983 */ /* 0x000ee60000100c00 */
[----:B------:R-:W1:Y:S01]  /*2410*/  LDC.64 R34, c[0x0][0x388] ;  /* 0x0000e200ff227b82 */ /* 0x000e620000000a00 */
[----:B0-----:R-:W-:-:S06]  /*2420*/  IMAD.WIDE R4, R38, 0x2, R4 ;  /* 0x0000000226047825 */ /* 0x001fcc00078e0204 */
[----:B------:R-:W4:Y:S01]  /*2430*/  LDG.E.128 R4, desc[UR8][R4.64] ;  /* 0x0000000804047981 */ /* 0x000f22000c1e1d00 */
[----:B-1----:R-:W-:-:S04]  /*2440*/  IMAD.WIDE R12, R37, 0x2, R34 ;  /* 0x00000002250c7825 */ /* 0x002fc800078e0222 */
[--C-:B------:R-:W-:Y:S02]  /*2450*/  IMAD.WIDE R16, R30, 0x2, R34.reuse ;  /* 0x000000021e107825 */ /* 0x100fe400078e0222 */
[----:B------:R-:W5:Y:S02]  /*2460*/  LDG.E.128 R12, desc[UR8][R12.64] ;  /* 0x000000080c0c7981 */ /* 0x000f64000c1e1d00 */
[--C-:B------:R-:W-:Y:S02]  /*2470*/  IMAD.WIDE R20, R36, 0x2, R34.reuse ;  /* 0x0000000224147825 */ /* 0x100fe400078e0222 */
[----:B------:R-:W2:Y:S02]  /*2480*/  LDG.E.128 R16, desc[UR8][R16.64] ;  /* 0x0000000810107981 */ /* 0x000ea4000c1e1d00 */
[----:B------:R-:W-:Y:S02]  /*2490*/  IMAD.WIDE R34, R31, 0x2, R34 ;  /* 0x000000021f227825 */ /* 0x000fe400078e0222 */
[----:B------:R-:W3:Y:S04]  /*24a0*/  LDG.E.128 R20, desc[UR8][R20.64] ;  /* 0x0000000814147981 */ /* 0x000ee8000c1e1d00 */
[----:B------:R-:W3:Y:S04]  /*24b0*/  LDG.E.128 R28, desc[UR8][R34.64] ;  /* 0x00000008221c7981 */ /* 0x000ee8000c1e1d00 */
[----:B----4-:R-:W-:Y:S04]  /*24c0*/  STS.128 [R33], R4 ;  /* 0x0000000421007388 */ /* 0x010fe80000000c00 */
[----:B-----5:R-:W-:Y:S04]  /*24d0*/  STS.128 [R32], R12 ;  /* 0x0000000c20007388 */ /* 0x020fe80000000c00 */
[----:B--2---:R-:W-:Y:S04]  /*24e0*/  STS.128 [R32+0x900], R16 ;  /* 0x0009001020007388 */ /* 0x004fe80000000c00 */
[----:B---3--:R-:W-:Y:S04]  /*24f0*/  STS.128 [R32+0x1200], R20 ;  /* 0x0012001420007388 */ /* 0x008fe80000000c00 */
[----:B------:R-:W-:Y:S01]  /*2500*/  STS.128 [R32+0x1b00], R28 ;  /* 0x001b001c20007388 */ /* 0x000fe20000000c00 */
[----:B------:R-:W-:Y:S06]  /*2510*/  BAR.SYNC.DEFER_BLOCKING 0x0 ;  /* 0x0000000000007b1d */ /* 0x000fec0000010000 */
[----:B------:R-:W0:Y:S04]  /*2520*/  LDSM.16.M88.4 R28, [R3] ;  /* 0x00000000031c783b */ /* 0x000e280000000200 */
[----:B------:R-:W1:Y:S04]  /*2530*/  LDSM.16.MT88.2 R36, [R0] ;  /* 0x000000000024783b */ /* 0x000e680000004100 */
[----:B------:R-:W2:Y:S04]  /*2540*/  LDSM.16.MT88.2 R34, [R0+0x40] ;  /* 0x000040000022783b */ /* 0x000ea80000004100 */
[----:B------:R-:W3:Y:S04]  /*2550*/  LDSM.16.M88.4 R16, [R3+0x20] ;  /* 0x000020000310783b */ /* 0x000ee80000000200 */
[----:B------:R-:W4:Y:S04]  /*2560*/  LDSM.16.MT88.2 R4, [R0+0x900] ;  /* 0x000900000004783b */ /* 0x000f280000004100 */
[----:B------:R-:W5:Y:S04]  /*2570*/  LDSM.16.MT88.2 R6, [R0+0x940] ;  /* 0x000940000006783b */ /* 0x000f680000004100 */
[----:B------:R-:W5:Y:S04]  /*2580*/  LDSM.16.M88.4 R12, [R3+0x40] ;  /* 0x00004000030c783b */ /* 0x000f680000000200 */
[----:B------:R-:W5:Y:S01]  /*2590*/  LDSM.16.MT88.2 R32, [R0+0x1200] ;  /* 0x001200000020783b */ /* 0x000f620000004100 */
[----:B0-----:R-:W-:Y:S01]  /*25a0*/  MOV R20, R28 ;  /* 0x0000001c00147202 */ /* 0x001fe20000000f00 */
[----:B------:R-:W-:Y:S01]  /*25b0*/  IMAD.MOV.U32 R21, RZ, RZ, R30 ;  /* 0x000000ffff157224 */ /* 0x000fe200078e001e */
[----:B------:R-:W-:-:S02]  /*25c0*/  MOV R22, R29 ;  /* 0x0000001d00167202 */ /* 0x000fc40000000f00 */
[----:B------:R-:W-:Y:S02]  /*25d0*/  MOV R23, R31 ;  /* 0x0000001f00177202 */ /* 0x000fe40000000f00 */
[----:B------:R-:W-:Y:S05]  /*25e0*/  LDSM.16.M88.4 R28, [R3+0x60] ;  /* 0x00006000031c783b */ /* 0x000fea0000000200 */
[C---:B-1----:R-:W-:Y:S08]  /*25f0*/  HMMA.16816.F32 R8, R20.reuse, R36, R8 ;  /* 0x000000241408723c */ /* 0x042ff00000001808 */
[----:B--2---:R-:W-:Y:S01]  /*2600*/  HMMA.16816.F32 R20, R20, R34, R24 ;  /* 0x000000221414723c */ /* 0x004fe20000001818 */
[----:B------:R-:W0:Y:S01]  /*2610*/  LDSM.16.MT88.2 R34, [R0+0x1240] ;  /* 0x001240000022783b */ /* 0x000e220000004100 */
[----:B---3--:R-:W-:Y:S01]  /*2620*/  IMAD.MOV.U32 R24, RZ, RZ, R16 ;  /* 0x000000ffff187224 */ /* 0x008fe200078e0010 */
[----:B------:R-:W-:Y:S01]  /*2630*/  MOV R25, R18 ;  /* 0x0000001200197202 */ /* 0x000fe20000000f00 */
[----:B------:R-:W-:Y:S01]  /*2640*/  IMAD.MOV.U32 R27, RZ, RZ, R19 ;  /* 0x000000ffff1b7224 */ /* 0x000fe200078e0013 */
[----:B------:R-:W-:Y:S01]  /*2650*/  MOV R26, R17 ;  /* 0x00000011001a7202 */ /* 0x000fe20000000f00 */
[----:B------:R-:W-:Y:S04]  /*2660*/  LDSM.16.MT88.2 R18, [R0+0x1b40] ;  /* 0x001b40000012783b */ /* 0x000fe80000004100 */
[----:B------:R-:W1:Y:S02]  /*2670*/  LDSM.16.MT88.2 R16, [R0+0x1b00] ;  /* 0x001b00000010783b */ /* 0x000e640000004100 */
[C---:B----4-:R-:W-:Y:S08]  /*2680*/  HMMA.16816.F32 R8, R24.reuse, R4, R8 ;  /* 0x000000041808723c */ /* 0x050ff00000001808 */
[----:B-----5:R-:W-:Y:S01]  /*2690*/  HMMA.16816.F32 R20, R24, R6, R20 ;  /* 0x000000061814723c */ /* 0x020fe20000001814 */
[----:B------:R-:W-:Y:S01]  /*26a0*/  MOV R4, R12 ;  /* 0x0000000c00047202 */ /* 0x000fe20000000f00 */
[----:B------:R-:W-:Y:S01]  /*26b0*/  IMAD.MOV.U32 R6, RZ, RZ, R13 ;  /* 0x000000ffff067224 */ /* 0x000fe200078e000d */
[----:B------:R-:W-:-:S02]  /*26c0*/  MOV R5, R14 ;  /* 0x0000000e00057202 */ /* 0x000fc40000000f00 */
[----:B------:R-:W-:-:S07]  /*26d0*/  MOV R7, R15 ;  /* 0x0000000f00077202 */ /* 0x000fce0000000f00 */
[C---:B------:R-:W-:Y:S08]  /*26e0*/  HMMA.16816.F32 R8, R4.reuse, R32, R8 ;  /* 0x000000200408723c */ /* 0x040ff00000001808 */
[----:B0-----:R-:W-:Y:S01]  /*26f0*/  HMMA.16816.F32 R4, R4, R34, R20 ;  /* 0x000000220404723c */ /* 0x001fe20000001814 */
[----:B------:R-:W-:Y:S01]  /*2700*/  MOV R12, R28 ;  /* 0x0000001c000c7202 */ /* 0x000fe20000000f00 */
[----:B------:R-:W-:Y:S01]  /*2710*/  IMAD.MOV.U32 R13, RZ, RZ, R30 ;  /* 0x000000ffff0d7224 */ /* 0x000fe200078e001e */
[----:B------:R-:W-:-:S02]  /*2720*/  MOV R14, R29 ;  /* 0x0000001d000e7202 */ /* 0x000fc40000000f00 */
[----:B------:R-:W-:-:S07]  /*2730*/  MOV R15, R31 ;  /* 0x0000001f000f7202 */ /* 0x000fce0000000f00 */
[C---:B-1----:R-:W-:Y:S01]  /*2740*/  HMMA.16816.F32 R8, R12.reuse, R16, R8 ;  /* 0x000000100c08723c */ /* 0x042fe20000001808 */
[----:B------:R-:W-:Y:S07]  /*2750*/  BAR.SYNC.DEFER_BLOCKING 0x0 ;  /* 0x0000000000007b1d */ /* 0x000fee0000010000 */
[----:B------:R-:W-:Y:S11]  /*2760*/  HMMA.16816.F32 R4, R12, R18, R4 ;  /* 0x000000120c04723c */ /* 0x000ff60000001804 */
[----:B------:R-:W-:Y:S04]  /*2770*/  STL.128 [R2], R8 ;  /* 0x0000000802007387 */ /* 0x000fe80000100c00 */
[----:B------:R-:W-:Y:S04]  /*2780*/  STG.E desc[UR8][R42.64], R8 ;  /* 0x000000082a007986 */ /* 0x000fe8000c101908 */
[----:B------:R-:W-:Y:S04]  /*2790*/  STG.E desc[UR8][R42.64+0x4], R9 ;  /* 0x000004092a007986 */ /* 0x000fe8000c101908 */
[----:B------:R-:W-:Y:S04]  /*27a0*/  STG.E desc[UR8][R40.64], R10 ;  /* 0x0000000a28007986 */ /* 0x000fe8000c101908 */
[----:B------:R-:W-:Y:S04]  /*27b0*/  STG.E desc[UR8][R40.64+0x4], R11 ;  /* 0x0000040b28007986 */ /* 0x000fe8000c101908 */
[----:B------:R-:W-:Y:S04]  /*27c0*/  STG.E desc[UR8][R42.64+0x80], R4 ;  /* 0x000080042a007986 */ /* 0x000fe8000c101908 */
[----:B------:R-:W-:Y:S04]  /*27d0*/  STG.E desc[UR8][R42.64+0x84], R5 ;  /* 0x000084052a007986 */ /* 0x000fe8000c101908 */
[----:B------:R-:W-:Y:S04]  /*27e0*/  STL.128 [R2+0x40], R4 ;  /* 0x0000400402007387 */ /* 0x000fe80000100c00 */
[----:B------:R-:W-:Y:S04]  /*27f0*/  STG.E desc[UR8][R40.64+0x80], R6 ;  /* 0x0000800628007986 */ /* 0x000fe8000c101908 */
[----:B------:R-:W-:Y:S01]  /*2800*/  STG.E desc[UR8][R40.64+0x84], R7 ;  /* 0x0000840728007986 */ /* 0x000fe2000c101908 */
[----:B------:R-:W-:Y:S05]  /*2810*/  EXIT ;  /* 0x000000000000794d */ /* 0x000fea0003800000 */
.L_x_3:
[----:B------:R-:W-:-:S00]  /*2820*/  BRA `(.L_x_3) ;  /* 0xfffffffc00fc7947 */ /* 0x000fc0000383ffff */
[----:B------:R-:W-:-:S00]  /*2830*/  NOP ;  /* 0x0000000000007918 */ /* 0x000fc00000000000 */
        /* <DEDUP_REMOVED lines=12> */
.L_x_4:


//--------------------- .nv.shared._Z6matmulILi16ELi64ELi64ELi128EEvP6__halfS1_Pfiii --------------------------
	.section	.nv.shared._Z6matmulILi16ELi64ELi64ELi128EEvP6__halfS1_Pfiii,"aw",@nobits
	.sectionflags	@""
	.align	16
.nv.shared._Z6matmulILi16ELi64ELi64ELi128EEvP6__halfS1_Pfiii:
	.zero		12544


//--------------------- .nv.shared.reserved.0     --------------------------
	.section	.nv.shared.reserved.0,"aw",@nobits
	.weak		__nv_reservedSMEM_offset_0_alias
	.size		__nv_reservedSMEM_offset_0_alias, 0, 64
	.other		__nv_reservedSMEM_offset_0_alias,@"STO_CUDA_RESERVED_SHARED STV_DEFAULT"
__nv_reservedSMEM_offset_0_alias:
	.zero		0
	.zero		64


//--------------------- .nv.constant0._Z6matmulILi16ELi64ELi64ELi128EEvP6__halfS1_Pfiii --------------------------
	.section	.nv.constant0._Z6matmulILi16ELi64ELi64ELi128EEvP6__halfS1_Pfiii,"a",@progbits
	.sectionflags	@""
	.align	4
.nv.constant0._Z6matmulILi16ELi64ELi64ELi128EEvP6__halfS1_Pfiii:
	.zero		932


//--------------------- SYMBOLS --------------------------

	.type		.nv.reservedSmem.offset0,@object
	.size		.nv.reservedSmem.offset0,0x4
	.type		.nv.reservedSmem.cap,@object
	.size		.nv.reservedSmem.cap,0x4
